//
// Generated by NVIDIA NVVM Compiler
//
// Compiler Build ID: CL-36424714
// Cuda compilation tools, release 13.0, V13.0.88
// Based on NVVM 20.0.0
//

.version 9.0
.target sm_100
.address_size 64

	// .globl	_Z12convertEdgesPiiiS_
.global .align 4 .u32 ELEMENTS = 16;
.global .align 4 .u32 S_SIZE;
.global .align 4 .u32 P_SIZE;
.global .align 4 .u32 PATH_SIZE;
.global .align 4 .u32 D_SIZE;
.global .align 4 .u32 Q_SIZE;

.visible .entry _Z12convertEdgesPiiiS_(
	.param .u64 .ptr .align 1 _Z12convertEdgesPiiiS__param_0,
	.param .u32 _Z12convertEdgesPiiiS__param_1,
	.param .u32 _Z12convertEdgesPiiiS__param_2,
	.param .u64 .ptr .align 1 _Z12convertEdgesPiiiS__param_3
)
{
	.reg .pred 	%p<23>;
	.reg .b32 	%r<89>;
	.reg .b64 	%rd<33>;

	ld.param.u64 	%rd7, [_Z12convertEdgesPiiiS__param_0];
	ld.param.u32 	%r50, [_Z12convertEdgesPiiiS__param_1];
	ld.param.u32 	%r51, [_Z12convertEdgesPiiiS__param_2];
	ld.param.u64 	%rd8, [_Z12convertEdgesPiiiS__param_3];
	cvta.to.global.u64 	%rd1, %rd8;
	mul.wide.s32 	%rd9, %r50, 4;
	add.s64 	%rd2, %rd1, %rd9;
	add.s64 	%rd3, %rd2, %rd9;
	setp.lt.s32 	%p1, %r50, 1;
	mov.b32 	%r81, 0;
	@%p1 bra 	$L__BB0_19;
	cvta.to.global.u64 	%rd4, %rd7;
	mov.b32 	%r80, -1;
	mov.b32 	%r68, 0;
	mov.u32 	%r81, %r68;
$L__BB0_2:
	shl.b32 	%r55, %r68, 1;
	mul.wide.u32 	%rd10, %r55, 4;
	add.s64 	%rd11, %rd4, %rd10;
	ld.global.u32 	%r8, [%rd11];
	ld.global.u32 	%r56, [%rd11+4];
	mul.wide.u32 	%rd12, %r68, 4;
	add.s64 	%rd13, %rd1, %rd12;
	mov.b32 	%r57, 1;
	st.global.u32 	[%rd13], %r57;
	add.s64 	%rd14, %rd2, %rd12;
	st.global.u32 	[%rd14], %r56;
	setp.eq.s32 	%p2, %r80, %r8;
	@%p2 bra 	$L__BB0_18;
	not.b32 	%r58, %r80;
	add.s32 	%r9, %r8, %r58;
	setp.lt.s32 	%p3, %r9, 1;
	mov.u32 	%r79, %r81;
	@%p3 bra 	$L__BB0_17;
	sub.s32 	%r60, %r8, %r80;
	add.s32 	%r61, %r60, -2;
	and.b32  	%r10, %r9, 15;
	setp.lt.u32 	%p4, %r61, 15;
	mov.u32 	%r79, %r81;
	@%p4 bra 	$L__BB0_7;
	and.b32  	%r62, %r9, 2147483632;
	neg.s32 	%r71, %r62;
	mov.u32 	%r79, %r81;
$L__BB0_6:
	.pragma "nounroll";
	mul.wide.s32 	%rd15, %r79, 4;
	add.s64 	%rd16, %rd3, %rd15;
	st.global.u32 	[%rd16], %r68;
	st.global.u32 	[%rd16+4], %r68;
	st.global.u32 	[%rd16+8], %r68;
	st.global.u32 	[%rd16+12], %r68;
	st.global.u32 	[%rd16+16], %r68;
	st.global.u32 	[%rd16+20], %r68;
	st.global.u32 	[%rd16+24], %r68;
	st.global.u32 	[%rd16+28], %r68;
	st.global.u32 	[%rd16+32], %r68;
	st.global.u32 	[%rd16+36], %r68;
	st.global.u32 	[%rd16+40], %r68;
	st.global.u32 	[%rd16+44], %r68;
	st.global.u32 	[%rd16+48], %r68;
	st.global.u32 	[%rd16+52], %r68;
	st.global.u32 	[%rd16+56], %r68;
	add.s32 	%r79, %r79, 16;
	st.global.u32 	[%rd16+60], %r68;
	add.s32 	%r71, %r71, 16;
	setp.ne.s32 	%p5, %r71, 0;
	@%p5 bra 	$L__BB0_6;
$L__BB0_7:
	setp.eq.s32 	%p6, %r10, 0;
	@%p6 bra 	$L__BB0_17;
	and.b32  	%r18, %r9, 7;
	setp.lt.u32 	%p7, %r10, 8;
	@%p7 bra 	$L__BB0_10;
	mul.wide.s32 	%rd17, %r79, 4;
	add.s64 	%rd18, %rd3, %rd17;
	st.global.u32 	[%rd18], %r68;
	st.global.u32 	[%rd18+4], %r68;
	st.global.u32 	[%rd18+8], %r68;
	st.global.u32 	[%rd18+12], %r68;
	st.global.u32 	[%rd18+16], %r68;
	st.global.u32 	[%rd18+20], %r68;
	st.global.u32 	[%rd18+24], %r68;
	st.global.u32 	[%rd18+28], %r68;
	add.s32 	%r79, %r79, 8;
$L__BB0_10:
	setp.eq.s32 	%p8, %r18, 0;
	@%p8 bra 	$L__BB0_17;
	and.b32  	%r22, %r9, 3;
	setp.lt.u32 	%p9, %r18, 4;
	mov.u32 	%r78, %r79;
	@%p9 bra 	$L__BB0_13;
	mul.wide.s32 	%rd19, %r79, 4;
	add.s64 	%rd20, %rd3, %rd19;
	st.global.u32 	[%rd20], %r68;
	st.global.u32 	[%rd20+4], %r68;
	st.global.u32 	[%rd20+8], %r68;
	st.global.u32 	[%rd20+12], %r68;
	add.s32 	%r79, %r79, 4;
	mov.u32 	%r78, %r79;
$L__BB0_13:
	setp.eq.s32 	%p10, %r22, 0;
	@%p10 bra 	$L__BB0_17;
	add.s32 	%r79, %r78, 1;
	mul.wide.s32 	%rd21, %r78, 4;
	add.s64 	%rd5, %rd3, %rd21;
	st.global.u32 	[%rd5], %r68;
	setp.eq.s32 	%p11, %r22, 1;
	@%p11 bra 	$L__BB0_17;
	add.s32 	%r79, %r78, 2;
	st.global.u32 	[%rd5+4], %r68;
	setp.eq.s32 	%p12, %r22, 2;
	@%p12 bra 	$L__BB0_17;
	add.s32 	%r79, %r78, 3;
	st.global.u32 	[%rd5+8], %r68;
$L__BB0_17:
	add.s32 	%r81, %r79, 1;
	mul.wide.s32 	%rd22, %r79, 4;
	add.s64 	%rd23, %rd3, %rd22;
	st.global.u32 	[%rd23], %r68;
	mov.u32 	%r80, %r8;
$L__BB0_18:
	add.s32 	%r68, %r68, 1;
	setp.eq.s32 	%p13, %r68, %r50;
	@%p13 bra 	$L__BB0_19;
	bra.uni 	$L__BB0_2;
$L__BB0_19:
	setp.lt.s32 	%p14, %r51, %r81;
	@%p14 bra 	$L__BB0_32;
	sub.s32 	%r65, %r51, %r81;
	add.s32 	%r2, %r65, 1;
	and.b32  	%r3, %r2, 15;
	setp.lt.u32 	%p15, %r65, 15;
	@%p15 bra 	$L__BB0_23;
	and.b32  	%r66, %r2, -16;
	neg.s32 	%r82, %r66;
$L__BB0_22:
	.pragma "nounroll";
	mul.wide.s32 	%rd24, %r81, 4;
	add.s64 	%rd25, %rd3, %rd24;
	st.global.u32 	[%rd25], %r50;
	st.global.u32 	[%rd25+4], %r50;
	st.global.u32 	[%rd25+8], %r50;
	st.global.u32 	[%rd25+12], %r50;
	st.global.u32 	[%rd25+16], %r50;
	st.global.u32 	[%rd25+20], %r50;
	st.global.u32 	[%rd25+24], %r50;
	st.global.u32 	[%rd25+28], %r50;
	st.global.u32 	[%rd25+32], %r50;
	st.global.u32 	[%rd25+36], %r50;
	st.global.u32 	[%rd25+40], %r50;
	st.global.u32 	[%rd25+44], %r50;
	st.global.u32 	[%rd25+48], %r50;
	st.global.u32 	[%rd25+52], %r50;
	st.global.u32 	[%rd25+56], %r50;
	st.global.u32 	[%rd25+60], %r50;
	add.s32 	%r81, %r81, 16;
	add.s32 	%r82, %r82, 16;
	setp.ne.s32 	%p16, %r82, 0;
	@%p16 bra 	$L__BB0_22;
$L__BB0_23:
	setp.eq.s32 	%p17, %r3, 0;
	@%p17 bra 	$L__BB0_32;
	and.b32  	%r39, %r2, 7;
	setp.lt.u32 	%p18, %r3, 8;
	@%p18 bra 	$L__BB0_26;
	mul.wide.s32 	%rd26, %r81, 4;
	add.s64 	%rd27, %rd3, %rd26;
	st.global.u32 	[%rd27], %r50;
	st.global.u32 	[%rd27+4], %r50;
	st.global.u32 	[%rd27+8], %r50;
	st.global.u32 	[%rd27+12], %r50;
	st.global.u32 	[%rd27+16], %r50;
	st.global.u32 	[%rd27+20], %r50;
	st.global.u32 	[%rd27+24], %r50;
	st.global.u32 	[%rd27+28], %r50;
	add.s32 	%r81, %r81, 8;
$L__BB0_26:
	setp.eq.s32 	%p19, %r39, 0;
	@%p19 bra 	$L__BB0_32;
	and.b32  	%r42, %r2, 3;
	setp.lt.u32 	%p20, %r39, 4;
	@%p20 bra 	$L__BB0_29;
	mul.wide.s32 	%rd28, %r81, 4;
	add.s64 	%rd29, %rd3, %rd28;
	st.global.u32 	[%rd29], %r50;
	st.global.u32 	[%rd29+4], %r50;
	st.global.u32 	[%rd29+8], %r50;
	st.global.u32 	[%rd29+12], %r50;
	add.s32 	%r81, %r81, 4;
$L__BB0_29:
	setp.eq.s32 	%p21, %r42, 0;
	@%p21 bra 	$L__BB0_32;
	mul.wide.s32 	%rd30, %r50, 8;
	add.s64 	%rd6, %rd1, %rd30;
	neg.s32 	%r87, %r42;
$L__BB0_31:
	.pragma "nounroll";
	mul.wide.s32 	%rd31, %r81, 4;
	add.s64 	%rd32, %rd6, %rd31;
	st.global.u32 	[%rd32], %r50;
	add.s32 	%r81, %r81, 1;
	add.s32 	%r87, %r87, 1;
	setp.ne.s32 	%p22, %r87, 0;
	@%p22 bra 	$L__BB0_31;
$L__BB0_32:
	ret;

}
	// .globl	_Z21betweennessCentralityiiPiP8linkNodePfS_S2_
.visible .entry _Z21betweennessCentralityiiPiP8linkNodePfS_S2_(
	.param .u32 _Z21betweennessCentralityiiPiP8linkNodePfS_S2__param_0,
	.param .u32 _Z21betweennessCentralityiiPiP8linkNodePfS_S2__param_1,
	.param .u64 .ptr .align 1 _Z21betweennessCentralityiiPiP8linkNodePfS_S2__param_2,
	.param .u64 .ptr .align 1 _Z21betweennessCentralityiiPiP8linkNodePfS_S2__param_3,
	.param .u64 .ptr .align 1 _Z21betweennessCentralityiiPiP8linkNodePfS_S2__param_4,
	.param .u64 .ptr .align 1 _Z21betweennessCentralityiiPiP8linkNodePfS_S2__param_5,
	.param .u64 .ptr .align 1 _Z21betweennessCentralityiiPiP8linkNodePfS_S2__param_6
)
{
	.local .align 16 .b8 	__local_depot1[4096];
	.reg .b64 	%SP;
	.reg .b64 	%SPL;
	.reg .pred 	%p<29>;
	.reg .b32 	%r<135>;
	.reg .b32 	%f<10>;
	.reg .b64 	%rd<117>;

	mov.u64 	%SPL, __local_depot1;
	ld.param.u32 	%r50, [_Z21betweennessCentralityiiPiP8linkNodePfS_S2__param_0];
	ld.param.u32 	%r51, [_Z21betweennessCentralityiiPiP8linkNodePfS_S2__param_1];
	ld.param.u64 	%rd37, [_Z21betweennessCentralityiiPiP8linkNodePfS_S2__param_3];
	ld.param.u64 	%rd38, [_Z21betweennessCentralityiiPiP8linkNodePfS_S2__param_4];
	ld.param.u64 	%rd40, [_Z21betweennessCentralityiiPiP8linkNodePfS_S2__param_5];
	cvta.to.global.u64 	%rd1, %rd40;
	cvta.to.global.u64 	%rd2, %rd38;
	add.u64 	%rd3, %SPL, 0;
	mov.u32 	%r52, %ntid.x;
	mov.u32 	%r53, %ctaid.x;
	mov.u32 	%r54, %tid.x;
	mov.u32 	%r55, %ntid.y;
	mov.u32 	%r56, %ctaid.y;
	mov.u32 	%r57, %tid.y;
	mad.lo.s32 	%r58, %r55, %r56, %r57;
	mov.u32 	%r59, %nctaid.x;
	mad.lo.s32 	%r60, %r58, %r59, %r53;
	mad.lo.s32 	%r1, %r60, %r52, %r54;
	setp.ge.s32 	%p1, %r1, %r50;
	@%p1 bra 	$L__BB1_45;
	cvta.to.global.u64 	%rd42, %rd37;
	mul.wide.s32 	%rd43, %r1, 4;
	add.s64 	%rd44, %rd2, %rd43;
	mov.b32 	%r61, 0;
	st.global.u32 	[%rd44], %r61;
	bar.sync 	0;
	st.global.u32 	[S_SIZE], %r50;
	add.s32 	%r62, %r51, %r50;
	st.global.u32 	[P_SIZE], %r62;
	st.global.u32 	[D_SIZE], %r50;
	st.global.u32 	[Q_SIZE], %r50;
	st.global.u32 	[PATH_SIZE], %r50;
	st.global.u32 	[ELEMENTS], %r50;
	shl.b32 	%r63, %r50, 1;
	add.s32 	%r64, %r63, %r63;
	mul.lo.s32 	%r65, %r64, %r1;
	cvt.u64.u32 	%rd4, %r65;
	add.s32 	%r2, %r65, %r50;
	mul.lo.s32 	%r66, %r62, %r1;
	mul.wide.s32 	%rd45, %r66, 16;
	add.s64 	%rd5, %rd42, %rd45;
	add.s64 	%rd6, %rd37, %rd45;
	setp.lt.s32 	%p2, %r62, 1;
	mov.u32 	%r116, %r50;
	@%p2 bra 	$L__BB1_5;
	mov.b32 	%r115, 0;
$L__BB1_3:
	mul.wide.u32 	%rd46, %r115, 16;
	add.s64 	%rd47, %rd5, %rd46;
	mov.b32 	%r68, -1;
	st.global.u32 	[%rd47], %r68;
	mov.b64 	%rd48, 0;
	st.global.u64 	[%rd47+8], %rd48;
	add.s32 	%r115, %r115, 1;
	ld.global.u32 	%r69, [P_SIZE];
	setp.lt.s32 	%p3, %r115, %r69;
	@%p3 bra 	$L__BB1_3;
	ld.global.u32 	%r116, [PATH_SIZE];
$L__BB1_5:
	mul.wide.u32 	%rd49, %r2, 4;
	add.s64 	%rd7, %rd1, %rd49;
	setp.lt.s32 	%p4, %r116, 1;
	@%p4 bra 	$L__BB1_8;
	mov.b32 	%r117, 0;
$L__BB1_7:
	mul.wide.u32 	%rd50, %r117, 4;
	add.s64 	%rd51, %rd7, %rd50;
	mov.b32 	%r71, 0;
	st.global.u32 	[%rd51], %r71;
	add.s32 	%r117, %r117, 1;
	ld.global.u32 	%r72, [PATH_SIZE];
	setp.lt.s32 	%p5, %r117, %r72;
	@%p5 bra 	$L__BB1_7;
$L__BB1_8:
	add.s64 	%rd53, %rd7, %rd43;
	mov.b32 	%r73, 1;
	st.global.u32 	[%rd53], %r73;
	ld.global.u32 	%r74, [PATH_SIZE];
	add.s32 	%r9, %r74, %r2;
	mul.wide.u32 	%rd54, %r9, 4;
	add.s64 	%rd8, %rd1, %rd54;
	ld.global.u32 	%r75, [D_SIZE];
	setp.lt.s32 	%p6, %r75, 1;
	@%p6 bra 	$L__BB1_11;
	mov.b32 	%r118, 0;
$L__BB1_10:
	mul.wide.u32 	%rd55, %r118, 4;
	add.s64 	%rd56, %rd8, %rd55;
	mov.b32 	%r77, -1;
	st.global.u32 	[%rd56], %r77;
	add.s32 	%r118, %r118, 1;
	ld.global.u32 	%r78, [D_SIZE];
	setp.lt.s32 	%p7, %r118, %r78;
	@%p7 bra 	$L__BB1_10;
$L__BB1_11:
	shl.b64 	%rd57, %rd4, 2;
	add.s64 	%rd9, %rd1, %rd57;
	add.s64 	%rd59, %rd8, %rd43;
	mov.b32 	%r122, 0;
	st.global.u32 	[%rd59], %r122;
	ld.global.u32 	%r80, [D_SIZE];
	add.s32 	%r81, %r80, %r9;
	mul.wide.u32 	%rd60, %r81, 4;
	add.s64 	%rd10, %rd1, %rd60;
	ld.global.u32 	%r82, [Q_SIZE];
	st.global.u32 	[%rd10], %r1;
	rem.s32 	%r83, 1, %r82;
	setp.eq.s32 	%p8, %r83, 0;
	@%p8 bra 	$L__BB1_36;
	ld.param.u64 	%rd106, [_Z21betweennessCentralityiiPiP8linkNodePfS_S2__param_2];
	cvta.to.global.u64 	%rd61, %rd106;
	cvt.s64.s32 	%rd11, %r51;
	mul.wide.s32 	%rd62, %r51, 4;
	add.s64 	%rd12, %rd61, %rd62;
	mul.wide.s32 	%rd63, %r50, 16;
	add.s64 	%rd13, %rd5, %rd63;
	add.s64 	%rd14, %rd6, %rd63;
	mov.b32 	%r121, 0;
	mov.b32 	%r130, 1;
	mov.u32 	%r122, %r121;
	bra.uni 	$L__BB1_14;
$L__BB1_13:
	setp.eq.s32 	%p23, %r121, %r130;
	@%p23 bra 	$L__BB1_36;
$L__BB1_14:
	ld.global.u32 	%r87, [Q_SIZE];
	mul.wide.s32 	%rd64, %r121, 4;
	add.s64 	%rd65, %rd10, %rd64;
	ld.global.u32 	%r16, [%rd65];
	add.s32 	%r88, %r121, 1;
	rem.s32 	%r121, %r88, %r87;
	mul.wide.u32 	%rd66, %r122, 4;
	add.s64 	%rd67, %rd9, %rd66;
	st.global.u32 	[%rd67], %r16;
	add.s32 	%r122, %r122, 1;
	cvt.s64.s32 	%rd68, %r16;
	add.s64 	%rd69, %rd11, %rd68;
	shl.b64 	%rd70, %rd69, 2;
	add.s64 	%rd71, %rd12, %rd70;
	ld.global.u32 	%r128, [%rd71];
	ld.global.u32 	%r20, [%rd71+4];
	setp.ge.s32 	%p9, %r128, %r20;
	mov.b32 	%r126, 0;
	@%p9 bra 	$L__BB1_22;
	sub.s32 	%r21, %r20, %r128;
	and.b32  	%r22, %r21, 3;
	sub.s32 	%r91, %r128, %r20;
	setp.gt.u32 	%p10, %r91, -4;
	mov.b32 	%r123, 0;
	@%p10 bra 	$L__BB1_18;
	and.b32  	%r123, %r21, -4;
	neg.s32 	%r127, %r123;
	mov.u64 	%rd110, %rd3;
$L__BB1_17:
	ld.param.u64 	%rd107, [_Z21betweennessCentralityiiPiP8linkNodePfS_S2__param_2];
	mul.wide.s32 	%rd72, %r128, 4;
	cvta.to.global.u64 	%rd73, %rd107;
	shl.b64 	%rd74, %rd11, 2;
	add.s64 	%rd75, %rd74, %rd73;
	add.s64 	%rd76, %rd75, %rd72;
	ld.global.u32 	%r92, [%rd76];
	ld.global.u32 	%r93, [%rd76+4];
	ld.global.u32 	%r94, [%rd76+8];
	ld.global.u32 	%r95, [%rd76+12];
	st.local.v4.u32 	[%rd110], {%r92, %r93, %r94, %r95};
	add.s32 	%r128, %r128, 4;
	add.s32 	%r127, %r127, 4;
	add.s64 	%rd110, %rd110, 16;
	setp.eq.s32 	%p11, %r127, 0;
	@%p11 bra 	$L__BB1_18;
	bra.uni 	$L__BB1_17;
$L__BB1_18:
	setp.eq.s32 	%p12, %r22, 0;
	mov.u32 	%r126, %r123;
	@%p12 bra 	$L__BB1_22;
	mul.wide.s32 	%rd77, %r128, 4;
	add.s64 	%rd15, %rd12, %rd77;
	ld.global.u32 	%r96, [%rd15];
	add.s32 	%r126, %r123, 1;
	mul.wide.u32 	%rd78, %r123, 4;
	add.s64 	%rd16, %rd3, %rd78;
	st.local.u32 	[%rd16], %r96;
	setp.eq.s32 	%p13, %r22, 1;
	@%p13 bra 	$L__BB1_22;
	ld.global.u32 	%r97, [%rd15+4];
	add.s32 	%r126, %r123, 2;
	st.local.u32 	[%rd16+4], %r97;
	setp.eq.s32 	%p14, %r22, 2;
	@%p14 bra 	$L__BB1_22;
	ld.global.u32 	%r98, [%rd15+8];
	add.s32 	%r126, %r123, 3;
	st.local.u32 	[%rd16+8], %r98;
$L__BB1_22:
	setp.eq.s32 	%p15, %r126, 0;
	@%p15 bra 	$L__BB1_13;
	mov.b32 	%r129, 0;
$L__BB1_24:
	mul.wide.u32 	%rd79, %r129, 4;
	add.s64 	%rd80, %rd3, %rd79;
	ld.local.u32 	%r38, [%rd80];
	mul.wide.s32 	%rd81, %r38, 4;
	add.s64 	%rd19, %rd8, %rd81;
	ld.global.u32 	%r131, [%rd19];
	setp.gt.s32 	%p16, %r131, -1;
	@%p16 bra 	$L__BB1_26;
	ld.global.u32 	%r100, [Q_SIZE];
	mul.wide.s32 	%rd82, %r130, 4;
	add.s64 	%rd83, %rd10, %rd82;
	st.global.u32 	[%rd83], %r38;
	add.s32 	%r101, %r130, 1;
	rem.s32 	%r130, %r101, %r100;
	mul.wide.s32 	%rd84, %r16, 4;
	add.s64 	%rd85, %rd8, %rd84;
	ld.global.u32 	%r102, [%rd85];
	add.s32 	%r131, %r102, 1;
	st.global.u32 	[%rd19], %r131;
$L__BB1_26:
	mul.wide.s32 	%rd86, %r16, 4;
	add.s64 	%rd87, %rd8, %rd86;
	ld.global.u32 	%r103, [%rd87];
	add.s32 	%r104, %r103, 1;
	setp.ne.s32 	%p17, %r131, %r104;
	@%p17 bra 	$L__BB1_35;
	mul.wide.s32 	%rd88, %r38, 4;
	add.s64 	%rd89, %rd7, %rd88;
	ld.global.u32 	%r105, [%rd89];
	mul.wide.s32 	%rd90, %r16, 4;
	add.s64 	%rd91, %rd7, %rd90;
	ld.global.u32 	%r106, [%rd91];
	add.s32 	%r107, %r106, %r105;
	st.global.u32 	[%rd89], %r107;
	mul.wide.s32 	%rd92, %r38, 16;
	add.s64 	%rd20, %rd5, %rd92;
	ld.global.u32 	%r108, [%rd20];
	setp.gt.s32 	%p18, %r108, -1;
	@%p18 bra 	$L__BB1_29;
	st.global.u32 	[%rd20], %r16;
	bra.uni 	$L__BB1_35;
$L__BB1_29:
	ld.global.u32 	%r109, [%rd13];
	setp.lt.s32 	%p19, %r109, 0;
	mov.u64 	%rd113, %rd13;
	mov.u64 	%rd114, %rd14;
	@%p19 bra 	$L__BB1_32;
	mov.u64 	%rd114, %rd14;
	mov.u64 	%rd112, %rd13;
$L__BB1_31:
	add.s64 	%rd113, %rd112, 16;
	add.s64 	%rd114, %rd114, 16;
	ld.global.u32 	%r110, [%rd112+16];
	setp.gt.s32 	%p20, %r110, -1;
	mov.u64 	%rd112, %rd113;
	@%p20 bra 	$L__BB1_31;
$L__BB1_32:
	mul.wide.s32 	%rd93, %r38, 16;
	add.s64 	%rd115, %rd6, %rd93;
$L__BB1_33:
	mov.u64 	%rd28, %rd115;
	ld.u64 	%rd115, [%rd28+8];
	setp.ne.s64 	%p21, %rd115, 0;
	@%p21 bra 	$L__BB1_33;
	st.u64 	[%rd28+8], %rd114;
	st.global.u32 	[%rd113], %r16;
$L__BB1_35:
	add.s32 	%r129, %r129, 1;
	setp.eq.s32 	%p22, %r129, %r126;
	@%p22 bra 	$L__BB1_13;
	bra.uni 	$L__BB1_24;
$L__BB1_36:
	setp.lt.s32 	%p24, %r122, 1;
	@%p24 bra 	$L__BB1_45;
	ld.param.u64 	%rd109, [_Z21betweennessCentralityiiPiP8linkNodePfS_S2__param_6];
	ld.global.u32 	%r111, [ELEMENTS];
	cvta.to.global.u64 	%rd94, %rd109;
	mul.lo.s32 	%r112, %r111, %r1;
	mul.wide.s32 	%rd95, %r112, 4;
	add.s64 	%rd30, %rd94, %rd95;
$L__BB1_38:
	mov.u32 	%r46, %r122;
	add.s32 	%r122, %r46, -1;
	mul.wide.u32 	%rd96, %r122, 4;
	add.s64 	%rd97, %rd9, %rd96;
	ld.global.u32 	%r48, [%rd97];
	mul.wide.s32 	%rd98, %r48, 16;
	add.s64 	%rd116, %rd6, %rd98;
	mul.wide.s32 	%rd99, %r48, 4;
	add.s64 	%rd32, %rd7, %rd99;
	add.s64 	%rd33, %rd30, %rd99;
$L__BB1_39:
	ld.u32 	%r49, [%rd116];
	ld.u64 	%rd116, [%rd116+8];
	setp.lt.s32 	%p25, %r49, 0;
	@%p25 bra 	$L__BB1_41;
	mul.wide.u32 	%rd100, %r49, 4;
	add.s64 	%rd101, %rd30, %rd100;
	ld.global.f32 	%f1, [%rd101];
	add.s64 	%rd102, %rd7, %rd100;
	ld.global.u32 	%r113, [%rd102];
	cvt.rn.f32.s32 	%f2, %r113;
	ld.global.u32 	%r114, [%rd32];
	cvt.rn.f32.s32 	%f3, %r114;
	div.rn.f32 	%f4, %f2, %f3;
	ld.global.f32 	%f5, [%rd33];
	add.f32 	%f6, %f5, 0f3F800000;
	fma.rn.f32 	%f7, %f4, %f6, %f1;
	st.global.f32 	[%rd101], %f7;
$L__BB1_41:
	setp.ne.s64 	%p26, %rd116, 0;
	@%p26 bra 	$L__BB1_39;
	setp.eq.s32 	%p27, %r48, %r1;
	@%p27 bra 	$L__BB1_44;
	ld.param.u64 	%rd108, [_Z21betweennessCentralityiiPiP8linkNodePfS_S2__param_4];
	cvta.to.global.u64 	%rd103, %rd108;
	add.s64 	%rd105, %rd103, %rd99;
	ld.global.f32 	%f8, [%rd33];
	atom.global.add.f32 	%f9, [%rd105], %f8;
$L__BB1_44:
	setp.gt.s32 	%p28, %r46, 1;
	@%p28 bra 	$L__BB1_38;
$L__BB1_45:
	ret;

}


// ===== COMPILED SASS (sm_100) =====

	.target	sm_100

	.elftype	@"ET_EXEC"


//--------------------- .note.nv.tkinfo           --------------------------
	.section	.note.nv.tkinfo,"",@"SHT_NOTE"
	.sectionflags	@"SHF_NOTE_NV_TKINFO"
	.tkinfo
        /*0018*/ 	.word	0x00000002
        /*0030*/ 	.string	""
        /*0030*/ 	.string	"ptxas"
        /*0030*/ 	.string	"Cuda compilation tools, release 13.0, V13.0.88"
        /*0030*/ 	.string	"Build cuda_13.0.r13.0/compiler.36424714_0"
        /*0030*/ 	.string	"-arch sm_100 -m 64 "



//--------------------- .note.nv.cuinfo           --------------------------
	.section	.note.nv.cuinfo,"",@"SHT_NOTE"
	.sectionflags	@"SHF_NOTE_NV_CUINFO"
        /*0018*/ 	.short	0x0002
        /*001a*/ 	.short	0x0064
        /*001c*/ 	.short	0x0082
	.zero		2


//--------------------- .nv.info                  --------------------------
	.section	.nv.info,"",@"SHT_CUDA_INFO"
	.align	4


	//----- nvinfo : EIATTR_REGCOUNT
	.align		4
        /*0000*/ 	.byte	0x04, 0x2f
        /*0002*/ 	.short	(.L_7 - .L_6)
	.align		4
.L_6:
        /*0004*/ 	.word	index@(_Z12convertEdgesPiiiS_)
        /*0008*/ 	.word	0x0000001a


	//----- nvinfo : EIATTR_FRAME_SIZE
	.align		4
.L_7:
        /*000c*/ 	.byte	0x04, 0x11
        /*000e*/ 	.short	(.L_9 - .L_8)
	.align		4
.L_8:
        /*0010*/ 	.word	index@(_Z12convertEdgesPiiiS_)
        /*0014*/ 	.word	0x00000000


	//----- nvinfo : EIATTR_REGCOUNT
	.align		4
.L_9:
        /*0018*/ 	.byte	0x04, 0x2f
        /*001a*/ 	.short	(.L_11 - .L_10)
	.align		4
.L_10:
        /*001c*/ 	.word	index@(_Z21betweennessCentralityiiPiP8linkNodePfS_S2_)
        /*0020*/ 	.word	0x00000026


	//----- nvinfo : EIATTR_FRAME_SIZE
	.align		4
.L_11:
        /*0024*/ 	.byte	0x04, 0x11
        /*0026*/ 	.short	(.L_13 - .L_12)
	.align		4
.L_12:
        /*0028*/ 	.word	index@($__internal_0_$__cuda_sm3x_div_rn_noftz_f32_slowpath)
        /*002c*/ 	.word	0x00001000


	//----- nvinfo : EIATTR_FRAME_SIZE
	.align		4
.L_13:
        /*0030*/ 	.byte	0x04, 0x11
        /*0032*/ 	.short	(.L_15 - .L_14)
	.align		4
.L_14:
        /*0034*/ 	.word	index@(_Z21betweennessCentralityiiPiP8linkNodePfS_S2_)
        /*0038*/ 	.word	0x00001000


	//----- nvinfo : EIATTR_MIN_STACK_SIZE
	.align		4
.L_15:
        /*003c*/ 	.byte	0x04, 0x12
        /*003e*/ 	.short	(.L_17 - .L_16)
	.align		4
.L_16:
        /*0040*/ 	.word	index@(_Z21betweennessCentralityiiPiP8linkNodePfS_S2_)
        /*0044*/ 	.word	0x00001000


	//----- nvinfo : EIATTR_MIN_STACK_SIZE
	.align		4
.L_17:
        /*0048*/ 	.byte	0x04, 0x12
        /*004a*/ 	.short	(.L_19 - .L_18)
	.align		4
.L_18:
        /*004c*/ 	.word	index@(_Z12convertEdgesPiiiS_)
        /*0050*/ 	.word	0x00000000
.L_19:


//--------------------- .nv.compat                --------------------------
	.section	.nv.compat,"",@"SHT_CUDA_COMPAT_INFO"
	.align	4
        /*0000*/ 	.byte	0x02, 0x09, 0x00, 0x00, 0x02, 0x02, 0x01, 0x00, 0x02, 0x05, 0x05, 0x00, 0x03, 0x07, 0x01, 0x01
        /*0010*/ 	.byte	0x02, 0x03, 0x00, 0x00, 0x02, 0x06, 0x01, 0x00, 0x04, 0x0b, 0x08, 0x00, 0x01, 0x00, 0x00, 0x00
        /*0020*/ 	.byte	0x00, 0x00, 0x00, 0x00


//--------------------- .nv.info._Z21betweennessCentralityiiPiP8linkNodePfS_S2_ --------------------------
	.section	.nv.info._Z21betweennessCentralityiiPiP8linkNodePfS_S2_,"",@"SHT_CUDA_INFO"
	.sectionflags	@""
	.align	4


	//----- nvinfo : EIATTR_CUDA_API_VERSION
	.align		4
        /*0000*/ 	.byte	0x04, 0x37
        /*0002*/ 	.short	(.L_21 - .L_20)
.L_20:
        /*0004*/ 	.word	0x00000082


	//----- nvinfo : EIATTR_KPARAM_INFO
	.align		4
.L_21:
        /*0008*/ 	.byte	0x04, 0x17
        /*000a*/ 	.short	(.L_23 - .L_22)
.L_22:
        /*000c*/ 	.word	0x00000000
        /*0010*/ 	.short	0x0006
        /*0012*/ 	.short	0x0028
        /*0014*/ 	.byte	0x00, 0xf5, 0x21, 0x00


	//----- nvinfo : EIATTR_KPARAM_INFO
	.align		4
.L_23:
        /*0018*/ 	.byte	0x04, 0x17
        /*001a*/ 	.short	(.L_25 - .L_24)
.L_24:
        /*001c*/ 	.word	0x00000000
        /*0020*/ 	.short	0x0005
        /*0022*/ 	.short	0x0020
        /*0024*/ 	.byte	0x00, 0xf5, 0x21, 0x00


	//----- nvinfo : EIATTR_KPARAM_INFO
	.align		4
.L_25:
        /*0028*/ 	.byte	0x04, 0x17
        /*002a*/ 	.short	(.L_27 - .L_26)
.L_26:
        /*002c*/ 	.word	0x00000000
        /*0030*/ 	.short	0x0004
        /*0032*/ 	.short	0x0018
        /*0034*/ 	.byte	0x00, 0xf5, 0x21, 0x00


	//----- nvinfo : EIATTR_KPARAM_INFO
	.align		4
.L_27:
        /*0038*/ 	.byte	0x04, 0x17
        /*003a*/ 	.short	(.L_29 - .L_28)
.L_28:
        /*003c*/ 	.word	0x00000000
        /*0040*/ 	.short	0x0003
        /*0042*/ 	.short	0x0010
        /*0044*/ 	.byte	0x00, 0xf5, 0x21, 0x00


	//----- nvinfo : EIATTR_KPARAM_INFO
	.align		4
.L_29:
        /*0048*/ 	.byte	0x04, 0x17
        /*004a*/ 	.short	(.L_31 - .L_30)
.L_30:
        /*004c*/ 	.word	0x00000000
        /*0050*/ 	.short	0x0002
        /*0052*/ 	.short	0x0008
        /*0054*/ 	.byte	0x00, 0xf5, 0x21, 0x00


	//----- nvinfo : EIATTR_KPARAM_INFO
	.align		4
.L_31:
        /*0058*/ 	.byte	0x04, 0x17
        /*005a*/ 	.short	(.L_33 - .L_32)
.L_32:
        /*005c*/ 	.word	0x00000000
        /*0060*/ 	.short	0x0001
        /*0062*/ 	.short	0x0004
        /*0064*/ 	.byte	0x00, 0xf0, 0x11, 0x00


	//----- nvinfo : EIATTR_KPARAM_INFO
	.align		4
.L_33:
        /*0068*/ 	.byte	0x04, 0x17
        /*006a*/ 	.short	(.L_35 - .L_34)
.L_34:
        /*006c*/ 	.word	0x00000000
        /*0070*/ 	.short	0x0000
        /*0072*/ 	.short	0x0000
        /*0074*/ 	.byte	0x00, 0xf0, 0x11, 0x00


	//----- nvinfo : EIATTR_SPARSE_MMA_MASK
	.align		4
.L_35:
        /*0078*/ 	.byte	0x03, 0x50
        /*007a*/ 	.short	0x0000


	//----- nvinfo : EIATTR_MAXREG_COUNT
	.align		4
        /*007c*/ 	.byte	0x03, 0x1b
        /*007e*/ 	.short	0x00ff


	//----- nvinfo : EIATTR_NUM_BARRIERS
	.align		4
        /*0080*/ 	.byte	0x02, 0x4c
        /*0082*/ 	.byte	0x01
	.zero		1


	//----- nvinfo : EIATTR_MERCURY_ISA_VERSION
	.align		4
        /*0084*/ 	.byte	0x03, 0x5f
        /*0086*/ 	.short	0x0101


	//----- nvinfo : EIATTR_VRC_CTA_INIT_COUNT
	.align		4
        /*0088*/ 	.byte	0x02, 0x4a
	.zero		1
	.zero		1


	//----- nvinfo : EIATTR_EXIT_INSTR_OFFSETS
	.align		4
        /*008c*/ 	.byte	0x04, 0x1c
        /*008e*/ 	.short	(.L_37 - .L_36)


	//   ....[0]....
.L_36:
        /*0090*/ 	.word	0x000000e0


	//   ....[1]....
        /*0094*/ 	.word	0x00001790


	//   ....[2]....
        /*0098*/ 	.word	0x00001b40


	//----- nvinfo : EIATTR_CRS_STACK_SIZE
	.align		4
.L_37:
        /*009c*/ 	.byte	0x04, 0x1e
        /*009e*/ 	.short	(.L_39 - .L_38)
.L_38:
        /*00a0*/ 	.word	0x00000000


	//----- nvinfo : EIATTR_CBANK_PARAM_SIZE
	.align		4
.L_39:
        /*00a4*/ 	.byte	0x03, 0x19
        /*00a6*/ 	.short	0x0030


	//----- nvinfo : EIATTR_PARAM_CBANK
	.align		4
        /*00a8*/ 	.byte	0x04, 0x0a
        /*00aa*/ 	.short	(.L_41 - .L_40)
	.align		4
.L_40:
        /*00ac*/ 	.word	index@(.nv.constant0._Z21betweennessCentralityiiPiP8linkNodePfS_S2_)
        /*00b0*/ 	.short	0x0380
        /*00b2*/ 	.short	0x0030


	//----- nvinfo : EIATTR_SW_WAR
	.align		4
.L_41:
        /*00b4*/ 	.byte	0x04, 0x36
        /*00b6*/ 	.short	(.L_43 - .L_42)
.L_42:
        /*00b8*/ 	.word	0x00000008
.L_43:


//--------------------- .nv.info._Z12convertEdgesPiiiS_ --------------------------
	.section	.nv.info._Z12convertEdgesPiiiS_,"",@"SHT_CUDA_INFO"
	.sectionflags	@""
	.align	4


	//----- nvinfo : EIATTR_CUDA_API_VERSION
	.align		4
        /*0000*/ 	.byte	0x04, 0x37
        /*0002*/ 	.short	(.L_45 - .L_44)
.L_44:
        /*0004*/ 	.word	0x00000082


	//----- nvinfo : EIATTR_KPARAM_INFO
	.align		4
.L_45:
        /*0008*/ 	.byte	0x04, 0x17
        /*000a*/ 	.short	(.L_47 - .L_46)
.L_46:
        /*000c*/ 	.word	0x00000000
        /*0010*/ 	.short	0x0003
        /*0012*/ 	.short	0x0010
        /*0014*/ 	.byte	0x00, 0xf5, 0x21, 0x00


	//----- nvinfo : EIATTR_KPARAM_INFO
	.align		4
.L_47:
        /*0018*/ 	.byte	0x04, 0x17
        /*001a*/ 	.short	(.L_49 - .L_48)
.L_48:
        /*001c*/ 	.word	0x00000000
        /*0020*/ 	.short	0x0002
        /*0022*/ 	.short	0x000c
        /*0024*/ 	.byte	0x00, 0xf0, 0x11, 0x00


	//----- nvinfo : EIATTR_KPARAM_INFO
	.align		4
.L_49:
        /*0028*/ 	.byte	0x04, 0x17
        /*002a*/ 	.short	(.L_51 - .L_50)
.L_50:
        /*002c*/ 	.word	0x00000000
        /*0030*/ 	.short	0x0001
        /*0032*/ 	.short	0x0008
        /*0034*/ 	.byte	0x00, 0xf0, 0x11, 0x00


	//----- nvinfo : EIATTR_KPARAM_INFO
	.align		4
.L_51:
        /*0038*/ 	.byte	0x04, 0x17
        /*003a*/ 	.short	(.L_53 - .L_52)
.L_52:
        /*003c*/ 	.word	0x00000000
        /*0040*/ 	.short	0x0000
        /*0042*/ 	.short	0x0000
        /*0044*/ 	.byte	0x00, 0xf5, 0x21, 0x00


	//----- nvinfo : EIATTR_SPARSE_MMA_MASK
	.align		4
.L_53:
        /*0048*/ 	.byte	0x03, 0x50
        /*004a*/ 	.short	0x0000


	//----- nvinfo : EIATTR_MAXREG_COUNT
	.align		4
        /*004c*/ 	.byte	0x03, 0x1b
        /*004e*/ 	.short	0x00ff


	//----- nvinfo : EIATTR_MERCURY_ISA_VERSION
	.align		4
        /*0050*/ 	.byte	0x03, 0x5f
        /*0052*/ 	.short	0x0101


	//----- nvinfo : EIATTR_VRC_CTA_INIT_COUNT
	.align		4
        /*0054*/ 	.byte	0x02, 0x4a
	.zero		1
	.zero		1


	//----- nvinfo : EIATTR_EXIT_INSTR_OFFSETS
	.align		4
        /*0058*/ 	.byte	0x04, 0x1c
        /*005a*/ 	.short	(.L_55 - .L_54)


	//   ....[0]....
.L_54:
        /*005c*/ 	.word	0x000006d0


	//   ....[1]....
        /*0060*/ 	.word	0x000008b0


	//   ....[2]....
        /*0064*/ 	.word	0x000009a0


	//   ....[3]....
        /*0068*/ 	.word	0x00000a40


	//   ....[4]....
        /*006c*/ 	.word	0x00000ad0


	//----- nvinfo : EIATTR_CBANK_PARAM_SIZE
	.align		4
.L_55:
        /*0070*/ 	.byte	0x03, 0x19
        /*0072*/ 	.short	0x0018


	//----- nvinfo : EIATTR_PARAM_CBANK
	.align		4
        /*0074*/ 	.byte	0x04, 0x0a
        /*0076*/ 	.short	(.L_57 - .L_56)
	.align		4
.L_56:
        /*0078*/ 	.word	index@(.nv.constant0._Z12convertEdgesPiiiS_)
        /*007c*/ 	.short	0x0380
        /*007e*/ 	.short	0x0018


	//----- nvinfo : EIATTR_SW_WAR
	.align		4
.L_57:
        /*0080*/ 	.byte	0x04, 0x36
        /*0082*/ 	.short	(.L_59 - .L_58)
.L_58:
        /*0084*/ 	.word	0x00000008
.L_59:


//--------------------- .nv.callgraph             --------------------------
	.section	.nv.callgraph,"",@"SHT_CUDA_CALLGRAPH"
	.align	4
	.sectionentsize	8
	.align		4
        /*0000*/ 	.word	0x00000000
	.align		4
        /*0004*/ 	.word	0xffffffff
	.align		4
        /*0008*/ 	.word	0x00000000
	.align		4
        /*000c*/ 	.word	0xfffffffe
	.align		4
        /*0010*/ 	.word	0x00000000
	.align		4
        /*0014*/ 	.word	0xfffffffd
	.align		4
        /*0018*/ 	.word	0x00000000
	.align		4
        /*001c*/ 	.word	0xfffffffc


//--------------------- .nv.constant4             --------------------------
	.section	.nv.constant4,"a",@progbits
	.align	8
	.align		8
.nv.constant4:
        /*0000*/ 	.dword	ELEMENTS
	.align		8
        /*0008*/ 	.dword	S_SIZE
	.align		8
        /*0010*/ 	.dword	P_SIZE
	.align		8
        /*0018*/ 	.dword	PATH_SIZE
	.align		8
        /*0020*/ 	.dword	D_SIZE
	.align		8
        /*0028*/ 	.dword	Q_SIZE


//--------------------- .text._Z21betweennessCentralityiiPiP8linkNodePfS_S2_ --------------------------
	.section	.text._Z21betweennessCentralityiiPiP8linkNodePfS_S2_,"ax",@progbits
	.align	128
        .global         _Z21betweennessCentralityiiPiP8linkNodePfS_S2_
        .type           _Z21betweennessCentralityiiPiP8linkNodePfS_S2_,@function
        .size           _Z21betweennessCentralityiiPiP8linkNodePfS_S2_,(.L_x_65 - _Z21betweennessCentralityiiPiP8linkNodePfS_S2_)
        .other          _Z21betweennessCentralityiiPiP8linkNodePfS_S2_,@"STO_CUDA_ENTRY STV_DEFAULT"
_Z21betweennessCentralityiiPiP8linkNodePfS_S2_:
.text._Z21betweennessCentralityiiPiP8linkNodePfS_S2_:
[----:B------:R-:W0:Y:S01]  /*0000*/  LDC R1, c[0x0][0x37c] ;  /* 0x0000df00ff017b82 */ /* 0x000e220000000800 */
[----:B------:R-:W1:Y:S01]  /*0010*/  S2R R0, SR_CTAID.Y ;  /* 0x0000000000007919 */ /* 0x000e620000002600 */
[----:B------:R-:W2:Y:S06]  /*0020*/  LDCU UR4, c[0x0][0x360] ;  /* 0x00006c00ff0477ac */ /* 0x000eac0008000800 */
[----:B------:R-:W3:Y:S01]  /*0030*/  S2UR UR5, SR_CTAID.X ;  /* 0x00000000000579c3 */ /* 0x000ee20000002500 */
[----:B0-----:R-:W-:Y:S01]  /*0040*/  VIADD R1, R1, 0xfffff000 ;  /* 0xfffff00001017836 */ /* 0x001fe20000000000 */
[----:B------:R-:W1:Y:S01]  /*0050*/  S2R R3, SR_TID.Y ;  /* 0x0000000000037919 */ /* 0x000e620000002200 */
[----:B------:R-:W1:Y:S01]  /*0060*/  LDCU UR6, c[0x0][0x364] ;  /* 0x00006c80ff0677ac */ /* 0x000e620008000800 */
[----:B------:R-:W2:Y:S04]  /*0070*/  S2R R15, SR_TID.X ;  /* 0x00000000000f7919 */ /* 0x000ea80000002100 */
[----:B------:R-:W3:Y:S08]  /*0080*/  LDC R5, c[0x0][0x370] ;  /* 0x0000dc00ff057b82 */ /* 0x000ef00000000800 */
[----:B------:R-:W0:Y:S01]  /*0090*/  LDC R19, c[0x0][0x380] ;  /* 0x0000e000ff137b82 */ /* 0x000e220000000800 */
[----:B-1----:R-:W-:-:S04]  /*00a0*/  IMAD R0, R0, UR6, R3 ;  /* 0x0000000600007c24 */ /* 0x002fc8000f8e0203 */
[----:B---3--:R-:W-:-:S04]  /*00b0*/  IMAD R0, R0, R5, UR5 ;  /* 0x0000000500007e24 */ /* 0x008fc8000f8e0205 */
[----:B--2---:R-:W-:-:S05]  /*00c0*/  IMAD R15, R0, UR4, R15 ;  /* 0x00000004000f7c24 */ /* 0x004fca000f8e020f */
[----:B0-----:R-:W-:-:S13]  /*00d0*/  ISETP.GE.AND P0, PT, R15, R19, PT ;  /* 0x000000130f00720c */ /* 0x001fda0003f06270 */
[----:B------:R-:W-:Y:S05]  /*00e0*/  @P0 EXIT ;  /* 0x000000000000094d */ /* 0x000fea0003800000 */
[----:B------:R-:W0:Y:S01]  /*00f0*/  LDC.64 R10, c[0x0][0x398] ;  /* 0x0000e600ff0a7b82 */ /* 0x000e220000000a00 */
[----:B------:R-:W1:Y:S01]  /*0100*/  LDCU.64 UR4, c[0x0][0x358] ;  /* 0x00006b00ff0477ac */ /* 0x000e620008000a00 */
[----:B------:R-:W-:Y:S01]  /*0110*/  IMAD.SHL.U32 R0, R19, 0x2, RZ ;  /* 0x0000000213007824 */ /* 0x000fe200078e00ff */
[----:B------:R-:W2:Y:S04]  /*0120*/  LDCU UR6, c[0x0][0x380] ;  /* 0x00007000ff0677ac */ /* 0x000ea80008000800 */
[----:B------:R-:W-:Y:S01]  /*0130*/  IADD3 R0, PT, PT, R0, R0, RZ ;  /* 0x0000000000007210 */ /* 0x000fe20007ffe0ff */
[----:B------:R-:W3:Y:S04]  /*0140*/  LDC R20, c[0x0][0x384] ;  /* 0x0000e100ff147b82 */ /* 0x000ee80000000800 */
[----:B------:R-:W-:-:S04]  /*0150*/  IMAD R0, R15, R0, RZ ;  /* 0x000000000f007224 */ /* 0x000fc800078e02ff */
[----:B------:R-:W4:Y:S01]  /*0160*/  LDC.64 R12, c[0x4][0x8] ;  /* 0x01000200ff0c7b82 */ /* 0x000f220000000a00 */
[----:B0-----:R-:W-:-:S07]  /*0170*/  IMAD.WIDE R10, R15, 0x4, R10 ;  /* 0x000000040f0a7825 */ /* 0x001fce00078e020a */
[----:B------:R-:W0:Y:S01]  /*0180*/  LDC.64 R8, c[0x4][0x10] ;  /* 0x01000400ff087b82 */ /* 0x000e220000000a00 */
[----:B-1----:R1:W-:Y:S01]  /*0190*/  STG.E desc[UR4][R10.64], RZ ;  /* 0x000000ff0a007986 */ /* 0x0023e2000c101904 */
[----:B---3--:R-:W-:-:S06]  /*01a0*/  IMAD.IADD R14, R19, 0x1, R20 ;  /* 0x00000001130e7824 */ /* 0x008fcc00078e0214 */
[----:B------:R-:W-:Y:S01]  /*01b0*/  BAR.SYNC.DEFER_BLOCKING 0x0 ;  /* 0x0000000000007b1d */ /* 0x000fe20000010000 */
[----:B------:R-:W-:-:S07]  /*01c0*/  ISETP.GE.AND P0, PT, R14, 0x1, PT ;  /* 0x000000010e00780c */ /* 0x000fce0003f06270 */
[----:B------:R-:W3:Y:S01]  /*01d0*/  LDC.64 R2, c[0x4][0x20] ;  /* 0x01000800ff027b82 */ /* 0x000ee20000000a00 */
[----:B-1----:R-:W-:Y:S02]  /*01e0*/  IMAD R11, R15, R14, RZ ;  /* 0x0000000e0f0b7224 */ /* 0x002fe400078e02ff */
[----:B--2---:R-:W-:-:S05]  /*01f0*/  IMAD.U32 R10, RZ, RZ, UR6 ;  /* 0x00000006ff0a7e24 */ /* 0x004fca000f8e00ff */
[----:B------:R-:W1:Y:S08]  /*0200*/  LDC.64 R4, c[0x4][0x28] ;  /* 0x01000a00ff047b82 */ /* 0x000e700000000a00 */
[----:B------:R-:W2:Y:S01]  /*0210*/  LDC.64 R6, c[0x4][0x18] ;  /* 0x01000600ff067b82 */ /* 0x000ea20000000a00 */
[----:B----4-:R4:W-:Y:S04]  /*0220*/  STG.E desc[UR4][R12.64], R19 ;  /* 0x000000130c007986 */ /* 0x0109e8000c101904 */
[----:B0-----:R0:W-:Y:S03]  /*0230*/  STG.E desc[UR4][R8.64], R14 ;  /* 0x0000000e08007986 */ /* 0x0011e6000c101904 */
[----:B------:R-:W5:Y:S01]  /*0240*/  LDC.64 R16, c[0x4][RZ] ;  /* 0x01000000ff107b82 */ /* 0x000f620000000a00 */
[----:B---3--:R0:W-:Y:S01]  /*0250*/  STG.E desc[UR4][R2.64], R19 ;  /* 0x0000001302007986 */ /* 0x0081e2000c101904 */
[----:B----4-:R-:W-:-:S06]  /*0260*/  IMAD.IADD R13, R0, 0x1, R19 ;  /* 0x00000001000d7824 */ /* 0x010fcc00078e0213 */
[----:B------:R-:W3:Y:S01]  /*0270*/  LDC.64 R30, c[0x0][0x390] ;  /* 0x0000e400ff1e7b82 */ /* 0x000ee20000000a00 */
[----:B-1----:R0:W-:Y:S04]  /*0280*/  STG.E desc[UR4][R4.64], R19 ;  /* 0x0000001304007986 */ /* 0x0021e8000c101904 */
[----:B--2---:R0:W-:Y:S04]  /*0290*/  STG.E desc[UR4][R6.64], R19 ;  /* 0x0000001306007986 */ /* 0x0041e8000c101904 */
[----:B-----5:R0:W-:Y:S01]  /*02a0*/  STG.E desc[UR4][R16.64], R19 ;  /* 0x0000001310007986 */ /* 0x0201e2000c101904 */
[----:B---3--:R-:W-:Y:S01]  /*02b0*/  IMAD.WIDE R30, R11, 0x10, R30 ;  /* 0x000000100b1e7825 */ /* 0x008fe200078e021e */
[----:B0-----:R-:W-:Y:S06]  /*02c0*/  @!P0 BRA `(.L_x_0) ;  /* 0x0000000000288947 */ /* 0x001fec0003800000 */
[----:B------:R-:W-:-:S07]  /*02d0*/  IMAD.MOV.U32 R17, RZ, RZ, RZ ;  /* 0x000000ffff117224 */ /* 0x000fce00078e00ff */
.L_x_1:
[----:B------:R-:W-:Y:S01]  /*02e0*/  MOV R21, 0xffffffff ;  /* 0xffffffff00157802 */ /* 0x000fe20000000f00 */
[----:B------:R-:W-:-:S05]  /*02f0*/  IMAD.WIDE.U32 R10, R17, 0x10, R30 ;  /* 0x00000010110a7825 */ /* 0x000fca00078e001e */
[----:B------:R0:W-:Y:S04]  /*0300*/  STG.E desc[UR4][R10.64], R21 ;  /* 0x000000150a007986 */ /* 0x0001e8000c101904 */
[----:B------:R0:W-:Y:S04]  /*0310*/  STG.E.64 desc[UR4][R10.64+0x8], RZ ;  /* 0x000008ff0a007986 */ /* 0x0001e8000c101b04 */
[----:B------:R-:W2:Y:S01]  /*0320*/  LDG.E R12, desc[UR4][R8.64] ;  /* 0x00000004080c7981 */ /* 0x000ea2000c1e1900 */
[----:B------:R-:W-:-:S05]  /*0330*/  VIADD R17, R17, 0x1 ;  /* 0x0000000111117836 */ /* 0x000fca0000000000 */
[----:B--2---:R-:W-:-:S13]  /*0340*/  ISETP.GE.AND P0, PT, R17, R12, PT ;  /* 0x0000000c1100720c */ /* 0x004fda0003f06270 */
[----:B0-----:R-:W-:Y:S05]  /*0350*/  @!P0 BRA `(.L_x_1) ;  /* 0xfffffffc00e08947 */ /* 0x001fea000383ffff */
[----:B------:R0:W5:Y:S02]  /*0360*/  LDG.E R10, desc[UR4][R6.64] ;  /* 0x00000004060a7981 */ /* 0x000164000c1e1900 */
.L_x_0:
[----:B------:R-:W1:Y:S01]  /*0370*/  LDC.64 R22, c[0x0][0x3a0] ;  /* 0x0000e800ff167b82 */ /* 0x000e620000000a00 */
[----:B-----5:R-:W-:Y:S01]  /*0380*/  ISETP.GE.AND P0, PT, R10, 0x1, PT ;  /* 0x000000010a00780c */ /* 0x020fe20003f06270 */
[----:B------:R-:W-:Y:S02]  /*0390*/  IMAD.MOV.U32 R21, RZ, RZ, 0x1 ;  /* 0x00000001ff157424 */ /* 0x000fe400078e00ff */
[----:B-1----:R-:W-:-:S04]  /*03a0*/  IMAD.WIDE.U32 R28, R13, 0x4, R22 ;  /* 0x000000040d1c7825 */ /* 0x002fc800078e0016 */
[----:B------:R-:W-:-:S06]  /*03b0*/  IMAD.WIDE R10, R15, 0x4, R28 ;  /* 0x000000040f0a7825 */ /* 0x000fcc00078e021c */
[----:B------:R-:W-:Y:S05]  /*03c0*/  @!P0 BRA `(.L_x_2) ;  /* 0x00000000001c8947 */ /* 0x000fea0003800000 */
[----:B------:R-:W-:-:S07]  /*03d0*/  IMAD.MOV.U32 R17, RZ, RZ, RZ ;  /* 0x000000ffff117224 */ /* 0x000fce00078e00ff */
.L_x_3:
[----:B------:R-:W-:-:S05]  /*03e0*/  IMAD.WIDE.U32 R8, R17, 0x4, R28 ;  /* 0x0000000411087825 */ /* 0x000fca00078e001c */
[----:B------:R1:W-:Y:S04]  /*03f0*/  STG.E desc[UR4][R8.64], RZ ;  /* 0x000000ff08007986 */ /* 0x0003e8000c101904 */
[----:B------:R-:W2:Y:S01]  /*0400*/  LDG.E R12, desc[UR4][R6.64] ;  /* 0x00000004060c7981 */ /* 0x000ea2000c1e1900 */
[----:B------:R-:W-:-:S04]  /*0410*/  IADD3 R17, PT, PT, R17, 0x1, RZ ;  /* 0x0000000111117810 */ /* 0x000fc80007ffe0ff */
[----:B--2---:R-:W-:-:S13]  /*0420*/  ISETP.GE.AND P0, PT, R17, R12, PT ;  /* 0x0000000c1100720c */ /* 0x004fda0003f06270 */
[----:B-1----:R-:W-:Y:S05]  /*0430*/  @!P0 BRA `(.L_x_3) ;  /* 0xfffffffc00e88947 */ /* 0x002fea000383ffff */
.L_x_2:
[----:B------:R1:W-:Y:S04]  /*0440*/  STG.E desc[UR4][R10.64], R21 ;  /* 0x000000150a007986 */ /* 0x0003e8000c101904 */
[----:B------:R-:W2:Y:S04]  /*0450*/  LDG.E R8, desc[UR4][R2.64] ;  /* 0x0000000402087981 */ /* 0x000ea8000c1e1900 */
[----:B0-----:R-:W3:Y:S01]  /*0460*/  LDG.E R6, desc[UR4][R6.64] ;  /* 0x0000000406067981 */ /* 0x001ee2000c1e1900 */
[----:B--2---:R-:W-:Y:S01]  /*0470*/  ISETP.GE.AND P0, PT, R8, 0x1, PT ;  /* 0x000000010800780c */ /* 0x004fe20003f06270 */
[----:B---3--:R-:W-:-:S04]  /*0480*/  IMAD.IADD R13, R13, 0x1, R6 ;  /* 0x000000010d0d7824 */ /* 0x008fc800078e0206 */
[----:B------:R-:W-:-:S04]  /*0490*/  IMAD.WIDE.U32 R26, R13, 0x4, R22 ;  /* 0x000000040d1a7825 */ /* 0x000fc800078e0016 */
[----:B------:R-:W-:-:S04]  /*04a0*/  IMAD.WIDE R8, R15, 0x4, R26 ;  /* 0x000000040f087825 */ /* 0x000fc800078e021a */
[----:B-1----:R-:W-:Y:S05]  /*04b0*/  @!P0 BRA `(.L_x_4) ;  /* 0x0000000000208947 */ /* 0x002fea0003800000 */
[----:B------:R-:W-:-:S07]  /*04c0*/  IMAD.MOV.U32 R11, RZ, RZ, RZ ;  /* 0x000000ffff0b7224 */ /* 0x000fce00078e00ff */
.L_x_5:
[----:B------:R-:W-:Y:S02]  /*04d0*/  IMAD.MOV.U32 R17, RZ, RZ, -0x1 ;  /* 0xffffffffff117424 */ /* 0x000fe400078e00ff */
[----:B------:R-:W-:-:S05]  /*04e0*/  IMAD.WIDE.U32 R6, R11, 0x4, R26 ;  /* 0x000000040b067825 */ /* 0x000fca00078e001a */
[----:B------:R0:W-:Y:S04]  /*04f0*/  STG.E desc[UR4][R6.64], R17 ;  /* 0x0000001106007986 */ /* 0x0001e8000c101904 */
[----:B------:R-:W2:Y:S01]  /*0500*/  LDG.E R10, desc[UR4][R2.64] ;  /* 0x00000004020a7981 */ /* 0x000ea2000c1e1900 */
[----:B------:R-:W-:-:S04]  /*0510*/  IADD3 R11, PT, PT, R11, 0x1, RZ ;  /* 0x000000010b0b7810 */ /* 0x000fc80007ffe0ff */
[----:B--2---:R-:W-:-:S13]  /*0520*/  ISETP.GE.AND P0, PT, R11, R10, PT ;  /* 0x0000000a0b00720c */ /* 0x004fda0003f06270 */
[----:B0-----:R-:W-:Y:S05]  /*0530*/  @!P0 BRA `(.L_x_5) ;  /* 0xfffffffc00e48947 */ /* 0x001fea000383ffff */
.L_x_4:
[----:B------:R0:W-:Y:S01]  /*0540*/  STG.E desc[UR4][R8.64], RZ ;  /* 0x000000ff08007986 */ /* 0x0001e2000c101904 */
[----:B------:R-:W1:Y:S03]  /*0550*/  LDCU.64 UR6, c[0x0][0x3a0] ;  /* 0x00007400ff0677ac */ /* 0x000e660008000a00 */
[----:B------:R-:W2:Y:S04]  /*0560*/  LDG.E R4, desc[UR4][R4.64] ;  /* 0x0000000404047981 */ /* 0x000ea8000c1e1900 */
[----:B------:R-:W3:Y:S01]  /*0570*/  LDG.E R2, desc[UR4][R2.64] ;  /* 0x0000000402027981 */ /* 0x000ee2000c1e1900 */
[----:B------:R-:W-:Y:S01]  /*0580*/  IMAD.MOV.U32 R14, RZ, RZ, RZ ;  /* 0x000000ffff0e7224 */ /* 0x000fe200078e00ff */
[----:B--2---:R-:W-:-:S04]  /*0590*/  IABS R7, R4 ;  /* 0x0000000400077213 */ /* 0x004fc80000000000 */
[----:B------:R-:W-:Y:S01]  /*05a0*/  ISETP.GT.U32.AND P0, PT, R7, 0x1, PT ;  /* 0x000000010700780c */ /* 0x000fe20003f04070 */
[----:B---3--:R-:W-:Y:S01]  /*05b0*/  IMAD.IADD R13, R13, 0x1, R2 ;  /* 0x000000010d0d7824 */ /* 0x008fe200078e0202 */
[----:B------:R-:W-:-:S03]  /*05c0*/  IADD3 R6, PT, PT, -R7, 0x1, RZ ;  /* 0x0000000107067810 */ /* 0x000fc60007ffe1ff */
[----:B------:R-:W-:Y:S01]  /*05d0*/  IMAD.WIDE.U32 R22, R13, 0x4, R22 ;  /* 0x000000040d167825 */ /* 0x000fe200078e0016 */
[----:B------:R-:W-:Y:S02]  /*05e0*/  SEL R6, R6, 0x1, !P0 ;  /* 0x0000000106067807 */ /* 0x000fe40004000000 */
[----:B------:R-:W-:Y:S02]  /*05f0*/  ISETP.NE.AND P0, PT, R4, RZ, PT ;  /* 0x000000ff0400720c */ /* 0x000fe40003f05270 */
[----:B------:R-:W-:Y:S01]  /*0600*/  ISETP.GT.U32.AND P1, PT, R7, R6, PT ;  /* 0x000000060700720c */ /* 0x000fe20003f24070 */
[----:B------:R0:W-:-:S12]  /*0610*/  STG.E desc[UR4][R22.64], R15 ;  /* 0x0000000f16007986 */ /* 0x0001d8000c101904 */
[----:B------:R-:W-:Y:S01]  /*0620*/  @!P1 IMAD.IADD R6, R6, 0x1, -R7 ;  /* 0x0000000106069824 */ /* 0x000fe200078e0a07 */
[----:B------:R-:W-:Y:S02]  /*0630*/  @!P0 LOP3.LUT R6, RZ, R4, RZ, 0x33, !PT ;  /* 0x00000004ff068212 */ /* 0x000fe400078e33ff */
[----:B-1----:R-:W-:Y:S02]  /*0640*/  LEA R24, P1, R0, UR6, 0x2 ;  /* 0x0000000600187c11 */ /* 0x002fe4000f8210ff */
[----:B------:R-:W-:Y:S02]  /*0650*/  ISETP.NE.AND P0, PT, R6, RZ, PT ;  /* 0x000000ff0600720c */ /* 0x000fe40003f05270 */
[----:B------:R-:W-:-:S11]  /*0660*/  LEA.HI.X R25, R0, UR7, RZ, 0x2, P1 ;  /* 0x0000000700197c11 */ /* 0x000fd600088f14ff */
[----:B0-----:R-:W-:Y:S05]  /*0670*/  @!P0 BRA `(.L_x_6) ;  /* 0x0000001000408947 */ /* 0x001fea0003800000 */
[----:B------:R-:W0:Y:S01]  /*0680*/  LDC.64 R4, c[0x0][0x388] ;  /* 0x0000e200ff047b82 */ /* 0x000e220000000a00 */
[----:B------:R-:W-:Y:S01]  /*0690*/  SHF.R.S32.HI R2, RZ, 0x1f, R20 ;  /* 0x0000001fff027819 */ /* 0x000fe20000011414 */
[----:B------:R-:W-:Y:S01]  /*06a0*/  HFMA2 R3, -RZ, RZ, 0, 0 ;  /* 0x00000000ff037431 */ /* 0x000fe200000001ff */
[----:B------:R-:W-:Y:S01]  /*06b0*/  BSSY.RECONVERGENT B0, `(.L_x_6) ;  /* 0x000010c000007945 */ /* 0x000fe20003800200 */
[----:B------:R-:W-:-:S04]  /*06c0*/  IMAD.WIDE R18, R19, 0x10, R30 ;  /* 0x0000001013127825 */ /* 0x000fc800078e021e */
[----:B------:R-:W-:Y:S02]  /*06d0*/  IMAD.MOV.U32 R14, RZ, RZ, RZ ;  /* 0x000000ffff0e7224 */ /* 0x000fe400078e00ff */
[----:B0-----:R-:W-:-:S04]  /*06e0*/  IMAD.WIDE R20, R20, 0x4, R4 ;  /* 0x0000000414147825 */ /* 0x001fc800078e0204 */
[----:B------:R-:W-:-:S07]  /*06f0*/  IMAD.MOV.U32 R4, RZ, RZ, 0x1 ;  /* 0x00000001ff047424 */ /* 0x000fce00078e00ff */
.L_x_31:
[----:B01----:R-:W-:Y:S01]  /*0700*/  IMAD.WIDE R6, R3, 0x4, R22 ;  /* 0x0000000403067825 */ /* 0x003fe200078e0216 */
[----:B------:R-:W0:Y:S04]  /*0710*/  LDC.64 R32, c[0x4][0x28] ;  /* 0x01000a00ff207b82 */ /* 0x000e280000000a00 */
[----:B------:R-:W2:Y:S04]  /*0720*/  LDG.E R5, desc[UR4][R6.64] ;  /* 0x0000000406057981 */ /* 0x000ea8000c1e1900 */
[----:B------:R-:W2:Y:S01]  /*0730*/  LDC R16, c[0x0][0x384] ;  /* 0x0000e100ff107b82 */ /* 0x000ea20000000800 */
[----:B0-----:R-:W3:Y:S01]  /*0740*/  LDG.E R0, desc[UR4][R32.64] ;  /* 0x0000000420007981 */ /* 0x001ee2000c1e1900 */
[----:B------:R-:W-:-:S04]  /*0750*/  IMAD.WIDE.U32 R12, R14, 0x4, R24 ;  /* 0x000000040e0c7825 */ /* 0x000fc800078e0018 */
[----:B------:R-:W-:Y:S01]  /*0760*/  VIADD R3, R3, 0x1 ;  /* 0x0000000103037836 */ /* 0x000fe20000000000 */
[C---:B--2---:R-:W-:Y:S01]  /*0770*/  IADD3 R9, P0, PT, R5.reuse, R16, RZ ;  /* 0x0000001005097210 */ /* 0x044fe20007f1e0ff */
[----:B------:R0:W-:Y:S03]  /*0780*/  STG.E desc[UR4][R12.64], R5 ;  /* 0x000000050c007986 */ /* 0x0001e6000c101904 */
[----:B------:R-:W-:Y:S02]  /*0790*/  LEA.HI.X.SX32 R10, R5, R2, 0x1, P0 ;  /* 0x00000002050a7211 */ /* 0x000fe400000f0eff */
[----:B------:R-:W-:-:S04]  /*07a0*/  LEA R8, P0, R9, R20, 0x2 ;  /* 0x0000001409087211 */ /* 0x000fc800078010ff */
[----:B------:R-:W-:-:S05]  /*07b0*/  LEA.HI.X R9, R9, R21, R10, 0x2, P0 ;  /* 0x0000001509097211 */ /* 0x000fca00000f140a */
[----:B------:R-:W2:Y:S04]  /*07c0*/  LDG.E R10, desc[UR4][R8.64] ;  /* 0x00000004080a7981 */ /* 0x000ea8000c1e1900 */
[----:B------:R1:W2:Y:S01]  /*07d0*/  LDG.E R11, desc[UR4][R8.64+0x4] ;  /* 0x00000404080b7981 */ /* 0x0002a2000c1e1900 */
[----:B---3--:R-:W-:Y:S01]  /*07e0*/  IABS R17, R0 ;  /* 0x0000000000117213 */ /* 0x008fe20000000000 */
[----:B------:R-:W-:Y:S01]  /*07f0*/  BSSY.RECONVERGENT B3, `(.L_x_7) ;  /* 0x0000090000037945 */ /* 0x000fe20003800200 */
[----:B------:R-:W-:Y:S01]  /*0800*/  ISETP.GE.AND P2, PT, R3, RZ, PT ;  /* 0x000000ff0300720c */ /* 0x000fe20003f46270 */
[----:B------:R-:W-:Y:S01]  /*0810*/  VIADD R14, R14, 0x1 ;  /* 0x000000010e0e7836 */ /* 0x000fe20000000000 */
[----:B------:R-:W3:Y:S01]  /*0820*/  I2F.RP R32, R17 ;  /* 0x0000001100207306 */ /* 0x000ee20000209400 */
[----:B-1----:R-:W-:-:S02]  /*0830*/  IABS R8, R3 ;  /* 0x0000000300087213 */ /* 0x002fc40000000000 */
[----:B------:R-:W-:-:S05]  /*0840*/  IABS R9, R0 ;  /* 0x0000000000097213 */ /* 0x000fca0000000000 */
[----:B---3--:R-:W1:Y:S02]  /*0850*/  MUFU.RCP R32, R32 ;  /* 0x0000002000207308 */ /* 0x008e640000001000 */
[----:B-1----:R-:W-:-:S06]  /*0860*/  VIADD R6, R32, 0xffffffe ;  /* 0x0ffffffe20067836 */ /* 0x002fcc0000000000 */
[----:B------:R1:W3:Y:S02]  /*0870*/  F2I.FTZ.U32.TRUNC.NTZ R7, R6 ;  /* 0x0000000600077305 */ /* 0x0002e4000021f000 */
[----:B-1----:R-:W-:Y:S01]  /*0880*/  IMAD.MOV.U32 R6, RZ, RZ, RZ ;  /* 0x000000ffff067224 */ /* 0x002fe200078e00ff */
[----:B---3--:R-:W-:-:S05]  /*0890*/  IADD3 R34, PT, PT, RZ, -R7, RZ ;  /* 0x80000007ff227210 */ /* 0x008fca0007ffe0ff */
[----:B0-----:R-:W-:-:S04]  /*08a0*/  IMAD R13, R34, R17, RZ ;  /* 0x00000011220d7224 */ /* 0x001fc800078e02ff */
[----:B------:R-:W-:-:S04]  /*08b0*/  IMAD.HI.U32 R7, R7, R13, R6 ;  /* 0x0000000d07077227 */ /* 0x000fc800078e0006 */
[----:B------:R-:W-:Y:S02]  /*08c0*/  IMAD.MOV R6, RZ, RZ, -R9 ;  /* 0x000000ffff067224 */ /* 0x000fe400078e0a09 */
[----:B------:R-:W-:-:S04]  /*08d0*/  IMAD.HI.U32 R7, R7, R8, RZ ;  /* 0x0000000807077227 */ /* 0x000fc800078e00ff */
[----:B------:R-:W-:-:S05]  /*08e0*/  IMAD R6, R7, R6, R8 ;  /* 0x0000000607067224 */ /* 0x000fca00078e0208 */
[----:B------:R-:W-:-:S13]  /*08f0*/  ISETP.GT.U32.AND P0, PT, R17, R6, PT ;  /* 0x000000061100720c */ /* 0x000fda0003f04070 */
[----:B------:R-:W-:Y:S02]  /*0900*/  @!P0 IADD3 R6, PT, PT, R6, -R17, RZ ;  /* 0x8000001106068210 */ /* 0x000fe40007ffe0ff */
[----:B------:R-:W-:Y:S02]  /*0910*/  ISETP.NE.AND P0, PT, R0, RZ, PT ;  /* 0x000000ff0000720c */ /* 0x000fe40003f05270 */
[----:B------:R-:W-:-:S13]  /*0920*/  ISETP.GT.U32.AND P1, PT, R17, R6, PT ;  /* 0x000000061100720c */ /* 0x000fda0003f24070 */
[----:B------:R-:W-:-:S04]  /*0930*/  @!P1 IMAD.IADD R6, R6, 0x1, -R17 ;  /* 0x0000000106069824 */ /* 0x000fc800078e0a11 */
[----:B------:R-:W-:-:S04]  /*0940*/  IMAD.MOV.U32 R3, RZ, RZ, R6 ;  /* 0x000000ffff037224 */ /* 0x000fc800078e0006 */
[----:B------:R-:W-:Y:S01]  /*0950*/  @!P2 IMAD.MOV R3, RZ, RZ, -R3 ;  /* 0x000000ffff03a224 */ /* 0x000fe200078e0a03 */
[----:B------:R-:W-:Y:S02]  /*0960*/  @!P0 LOP3.LUT R3, RZ, R0, RZ, 0x33, !PT ;  /* 0x00000000ff038212 */ /* 0x000fe400078e33ff */
[----:B------:R-:W-:Y:S02]  /*0970*/  MOV R0, RZ ;  /* 0x000000ff00007202 */ /* 0x000fe40000000f00 */
[----:B--2---:R-:W-:-:S13]  /*0980*/  ISETP.GE.AND P1, PT, R10, R11, PT ;  /* 0x0000000b0a00720c */ /* 0x004fda0003f26270 */
[----:B------:R-:W-:Y:S05]  /*0990*/  @P1 BRA `(.L_x_8) ;  /* 0x0000000400d41947 */ /* 0x000fea0003800000 */
[----:B------:R-:W-:Y:S01]  /*09a0*/  IMAD.MOV.U32 R6, RZ, RZ, R10 ;  /* 0x000000ffff067224 */ /* 0x000fe200078e000a */
[----:B------:R-:W-:Y:S01]  /*09b0*/  BSSY.RECONVERGENT B2, `(.L_x_9) ;  /* 0x0000062000027945 */ /* 0x000fe20003800200 */
[----:B------:R-:W-:Y:S02]  /*09c0*/  IMAD.MOV.U32 R7, RZ, RZ, RZ ;  /* 0x000000ffff077224 */ /* 0x000fe400078e00ff */
[----:B------:R-:W-:Y:S01]  /*09d0*/  IMAD.IADD R0, R6, 0x1, -R11 ;  /* 0x0000000106007824 */ /* 0x000fe200078e0a0b */
[----:B------:R-:W-:-:S04]  /*09e0*/  IADD3 R11, PT, PT, R11, -R6, RZ ;  /* 0x800000060b0b7210 */ /* 0x000fc80007ffe0ff */
[----:B------:R-:W-:Y:S02]  /*09f0*/  ISETP.GT.U32.AND P0, PT, R0, -0x4, PT ;  /* 0xfffffffc0000780c */ /* 0x000fe40003f04070 */
[----:B------:R-:W-:-:S11]  /*0a00*/  LOP3.LUT R12, R11, 0x3, RZ, 0xc0, !PT ;  /* 0x000000030b0c7812 */ /* 0x000fd600078ec0ff */
[----:B------:R-:W-:Y:S05]  /*0a10*/  @P0 BRA `(.L_x_10) ;  /* 0x00000004006c0947 */ /* 0x000fea0003800000 */
[----:B------:R-:W-:Y:S01]  /*0a20*/  LOP3.LUT R7, R11, 0xfffffffc, RZ, 0xc0, !PT ;  /* 0xfffffffc0b077812 */ /* 0x000fe200078ec0ff */
[----:B------:R-:W-:Y:S01]  /*0a30*/  BSSY.RELIABLE B1, `(.L_x_11) ;  /* 0x000004b000017945 */ /* 0x000fe20003800100 */
[----:B------:R-:W-:-:S03]  /*0a40*/  IMAD.MOV.U32 R0, RZ, RZ, R1 ;  /* 0x000000ffff007224 */ /* 0x000fc600078e0001 */
[----:B------:R-:W-:-:S05]  /*0a50*/  IMAD.MOV R13, RZ, RZ, -R7 ;  /* 0x000000ffff0d7224 */ /* 0x000fca00078e0a07 */
[----:B------:R-:W-:-:S13]  /*0a60*/  ISETP.GE.AND P0, PT, R13, RZ, PT ;  /* 0x000000ff0d00720c */ /* 0x000fda0003f06270 */
[----:B------:R-:W-:Y:S05]  /*0a70*/  @P0 BRA `(.L_x_12) ;  /* 0x0000000400180947 */ /* 0x000fea0003800000 */
[----:B------:R-:W-:Y:S01]  /*0a80*/  IADD3 R8, PT, PT, -R13, RZ, RZ ;  /* 0x000000ff0d087210 */ /* 0x000fe20007ffe1ff */
[----:B------:R-:W-:Y:S01]  /*0a90*/  BSSY.RECONVERGENT B4, `(.L_x_13) ;  /* 0x0000028000047945 */ /* 0x000fe20003800200 */
[----:B------:R-:W-:Y:S02]  /*0aa0*/  PLOP3.LUT P0, PT, PT, PT, PT, 0x80, 0x8 ;  /* 0x000000000008781c */ /* 0x000fe40003f0f070 */
[----:B------:R-:W-:-:S13]  /*0ab0*/  ISETP.GT.AND P1, PT, R8, 0xc, PT ;  /* 0x0000000c0800780c */ /* 0x000fda0003f24270 */
[----:B------:R-:W-:Y:S05]  /*0ac0*/  @!P1 BRA `(.L_x_14) ;  /* 0x0000000000909947 */ /* 0x000fea0003800000 */
[----:B------:R-:W0:Y:S01]  /*0ad0*/  LDCU.64 UR6, c[0x0][0x388] ;  /* 0x00007100ff0677ac */ /* 0x000e220008000a00 */
[----:B------:R-:W-:Y:S02]  /*0ae0*/  PLOP3.LUT P0, PT, PT, PT, PT, 0x8, 0x80 ;  /* 0x000000000080781c */ /* 0x000fe40003f0e170 */
[----:B0-----:R-:W-:-:S04]  /*0af0*/  LEA R32, P1, R16, UR6, 0x2 ;  /* 0x0000000610207c11 */ /* 0x001fc8000f8210ff */
[----:B------:R-:W-:-:S09]  /*0b00*/  LEA.HI.X R33, R16, UR7, R2, 0x2, P1 ;  /* 0x0000000710217c11 */ /* 0x000fd200088f1402 */
.L_x_15:
[----:B------:R-:W-:-:S05]  /*0b10*/  IMAD.WIDE R34, R6, 0x4, R32 ;  /* 0x0000000406227825 */ /* 0x000fca00078e0220 */
[----:B------:R-:W2:Y:S04]  /*0b20*/  LDG.E R8, desc[UR4][R34.64] ;  /* 0x0000000422087981 */ /* 0x000ea8000c1e1900 */
[----:B------:R-:W2:Y:S04]  /*0b30*/  LDG.E R9, desc[UR4][R34.64+0x4] ;  /* 0x0000040422097981 */ /* 0x000ea8000c1e1900 */
[----:B------:R-:W2:Y:S04]  /*0b40*/  LDG.E R10, desc[UR4][R34.64+0x8] ;  /* 0x00000804220a7981 */ /* 0x000ea8000c1e1900 */
[----:B------:R0:W2:Y:S01]  /*0b50*/  LDG.E R11, desc[UR4][R34.64+0xc] ;  /* 0x00000c04220b7981 */ /* 0x0000a2000c1e1900 */
[----:B------:R-:W-:-:S04]  /*0b60*/  VIADD R17, R6, 0x4 ;  /* 0x0000000406117836 */ /* 0x000fc80000000000 */
[----:B0-----:R-:W-:Y:S01]  /*0b70*/  IMAD.WIDE R34, R17, 0x4, R32 ;  /* 0x0000000411227825 */ /* 0x001fe200078e0220 */
[----:B--2---:R0:W-:Y:S04]  /*0b80*/  STL.128 [R0], R8 ;  /* 0x0000000800007387 */ /* 0x0041e80000100c00 */
[----:B0-----:R-:W2:Y:S04]  /*0b90*/  LDG.E R8, desc[UR4][R34.64] ;  /* 0x0000000422087981 */ /* 0x001ea8000c1e1900 */
[----:B------:R-:W2:Y:S04]  /*0ba0*/  LDG.E R9, desc[UR4][R34.64+0x4] ;  /* 0x0000040422097981 */ /* 0x000ea8000c1e1900 */
[----:B------:R-:W2:Y:S04]  /*0bb0*/  LDG.E R10, desc[UR4][R34.64+0x8] ;  /* 0x00000804220a7981 */ /* 0x000ea8000c1e1900 */
[----:B------:R0:W2:Y:S01]  /*0bc0*/  LDG.E R11, desc[UR4][R34.64+0xc] ;  /* 0x00000c04220b7981 */ /* 0x0000a2000c1e1900 */
[----:B------:R-:W-:-:S04]  /*0bd0*/  VIADD R17, R6, 0x8 ;  /* 0x0000000806117836 */ /* 0x000fc80000000000 */
[----:B0-----:R-:W-:Y:S01]  /*0be0*/  IMAD.WIDE R34, R17, 0x4, R32 ;  /* 0x0000000411227825 */ /* 0x001fe200078e0220 */
[----:B--2---:R0:W-:Y:S04]  /*0bf0*/  STL.128 [R0+0x10], R8 ;  /* 0x0000100800007387 */ /* 0x0041e80000100c00 */
[----:B0-----:R-:W2:Y:S04]  /*0c00*/  LDG.E R8, desc[UR4][R34.64] ;  /* 0x0000000422087981 */ /* 0x001ea8000c1e1900 */
[----:B------:R-:W2:Y:S04]  /*0c10*/  LDG.E R9, desc[UR4][R34.64+0x4] ;  /* 0x0000040422097981 */ /* 0x000ea8000c1e1900 */
[----:B------:R-:W2:Y:S04]  /*0c20*/  LDG.E R10, desc[UR4][R34.64+0x8] ;  /* 0x00000804220a7981 */ /* 0x000ea8000c1e1900 */
[----:B------:R0:W2:Y:S01]  /*0c30*/  LDG.E R11, desc[UR4][R34.64+0xc] ;  /* 0x00000c04220b7981 */ /* 0x0000a2000c1e1900 */
[----:B------:R-:W-:-:S04]  /*0c40*/  VIADD R17, R6, 0xc ;  /* 0x0000000c06117836 */ /* 0x000fc80000000000 */
[----:B0-----:R-:W-:Y:S01]  /*0c50*/  IMAD.WIDE R34, R17, 0x4, R32 ;  /* 0x0000000411227825 */ /* 0x001fe200078e0220 */
[----:B------:R-:W-:Y:S01]  /*0c60*/  IADD3 R13, PT, PT, R13, 0x10, RZ ;  /* 0x000000100d0d7810 */ /* 0x000fe20007ffe0ff */
[----:B--2---:R0:W-:Y:S04]  /*0c70*/  STL.128 [R0+0x20], R8 ;  /* 0x0000200800007387 */ /* 0x0041e80000100c00 */
[----:B0-----:R-:W2:Y:S04]  /*0c80*/  LDG.E R8, desc[UR4][R34.64] ;  /* 0x0000000422087981 */ /* 0x001ea8000c1e1900 */
[----:B------:R-:W2:Y:S04]  /*0c90*/  LDG.E R9, desc[UR4][R34.64+0x4] ;  /* 0x0000040422097981 */ /* 0x000ea8000c1e1900 */
[----:B------:R-:W2:Y:S04]  /*0ca0*/  LDG.E R10, desc[UR4][R34.64+0x8] ;  /* 0x00000804220a7981 */ /* 0x000ea8000c1e1900 */
[----:B------:R-:W2:Y:S01]  /*0cb0*/  LDG.E R11, desc[UR4][R34.64+0xc] ;  /* 0x00000c04220b7981 */ /* 0x000ea2000c1e1900 */
[----:B------:R-:W-:Y:S01]  /*0cc0*/  ISETP.GE.AND P1, PT, R13, -0xc, PT ;  /* 0xfffffff40d00780c */ /* 0x000fe20003f26270 */
[----:B------:R-:W-:-:S02]  /*0cd0*/  VIADD R6, R6, 0x10 ;  /* 0x0000001006067836 */ /* 0x000fc40000000000 */
[----:B--2---:R0:W-:Y:S02]  /*0ce0*/  STL.128 [R0+0x30], R8 ;  /* 0x0000300800007387 */ /* 0x0041e40000100c00 */
[----:B0-----:R-:W-:-:S08]  /*0cf0*/  VIADD R0, R0, 0x40 ;  /* 0x0000004000007836 */ /* 0x001fd00000000000 */
[----:B------:R-:W-:Y:S05]  /*0d00*/  @!P1 BRA `(.L_x_15) ;  /* 0xfffffffc00809947 */ /* 0x000fea000383ffff */
.L_x_14:
[----:B------:R-:W-:Y:S05]  /*0d10*/  BSYNC.RECONVERGENT B4 ;  /* 0x0000000000047941 */ /* 0x000fea0003800200 */
.L_x_13:
[----:B------:R-:W-:Y:S01]  /*0d20*/  IMAD.MOV R8, RZ, RZ, -R13 ;  /* 0x000000ffff087224 */ /* 0x000fe200078e0a0d */
[----:B------:R-:W-:Y:S04]  /*0d30*/  BSSY.RECONVERGENT B4, `(.L_x_16) ;  /* 0x0000017000047945 */ /* 0x000fe80003800200 */
[----:B------:R-:W-:-:S13]  /*0d40*/  ISETP.GT.AND P1, PT, R8, 0x4, PT ;  /* 0x000000040800780c */ /* 0x000fda0003f24270 */
[----:B------:R-:W-:Y:S05]  /*0d50*/  @!P1 BRA `(.L_x_17) ;  /* 0x0000000000509947 */ /* 0x000fea0003800000 */
[----:B------:R-:W0:Y:S02]  /*0d60*/  LDCU.64 UR6, c[0x0][0x388] ;  /* 0x00007100ff0677ac */ /* 0x000e240008000a00 */
[----:B0-----:R-:W-:-:S04]  /*0d70*/  LEA R32, P0, R16, UR6, 0x2 ;  /* 0x0000000610207c11 */ /* 0x001fc8000f8010ff */
[----:B------:R-:W-:-:S03]  /*0d80*/  LEA.HI.X R33, R16, UR7, R2, 0x2, P0 ;  /* 0x0000000710217c11 */ /* 0x000fc600080f1402 */
[----:B------:R-:W-:-:S05]  /*0d90*/  IMAD.WIDE R34, R6, 0x4, R32 ;  /* 0x0000000406227825 */ /* 0x000fca00078e0220 */
[----:B------:R-:W2:Y:S04]  /*0da0*/  LDG.E R8, desc[UR4][R34.64] ;  /* 0x0000000422087981 */ /* 0x000ea8000c1e1900 */
[----:B------:R-:W2:Y:S04]  /*0db0*/  LDG.E R9, desc[UR4][R34.64+0x4] ;  /* 0x0000040422097981 */ /* 0x000ea8000c1e1900 */
[----:B------:R-:W2:Y:S04]  /*0dc0*/  LDG.E R10, desc[UR4][R34.64+0x8] ;  /* 0x00000804220a7981 */ /* 0x000ea8000c1e1900 */
[----:B------:R-:W2:Y:S01]  /*0dd0*/  LDG.E R11, desc[UR4][R34.64+0xc] ;  /* 0x00000c04220b7981 */ /* 0x000ea2000c1e1900 */
[----:B------:R-:W-:-:S05]  /*0de0*/  IADD3 R17, PT, PT, R6, 0x4, RZ ;  /* 0x0000000406117810 */ /* 0x000fca0007ffe0ff */
[----:B------:R-:W-:Y:S01]  /*0df0*/  IMAD.WIDE R32, R17, 0x4, R32 ;  /* 0x0000000411207825 */ /* 0x000fe200078e0220 */
[----:B--2---:R0:W-:Y:S04]  /*0e00*/  STL.128 [R0], R8 ;  /* 0x0000000800007387 */ /* 0x0041e80000100c00 */
[----:B0-----:R-:W2:Y:S04]  /*0e10*/  LDG.E R8, desc[UR4][R32.64] ;  /* 0x0000000420087981 */ /* 0x001ea8000c1e1900 */
[----:B------:R-:W2:Y:S04]  /*0e20*/  LDG.E R9, desc[UR4][R32.64+0x4] ;  /* 0x0000040420097981 */ /* 0x000ea8000c1e1900 */
[----:B------:R-:W2:Y:S04]  /*0e30*/  LDG.E R10, desc[UR4][R32.64+0x8] ;  /* 0x00000804200a7981 */ /* 0x000ea8000c1e1900 */
[----:B------:R-:W2:Y:S01]  /*0e40*/  LDG.E R11, desc[UR4][R32.64+0xc] ;  /* 0x00000c04200b7981 */ /* 0x000ea2000c1e1900 */
[----:B------:R-:W-:Y:S01]  /*0e50*/  PLOP3.LUT P0, PT, PT, PT, PT, 0x8, 0x80 ;  /* 0x000000000080781c */ /* 0x000fe20003f0e170 */
[----:B------:R-:W-:-:S02]  /*0e60*/  VIADD R13, R13, 0x8 ;  /* 0x000000080d0d7836 */ /* 0x000fc40000000000 */
[----:B------:R-:W-:Y:S01]  /*0e70*/  VIADD R6, R6, 0x8 ;  /* 0x0000000806067836 */ /* 0x000fe20000000000 */
[----:B--2---:R0:W-:Y:S02]  /*0e80*/  STL.128 [R0+0x10], R8 ;  /* 0x0000100800007387 */ /* 0x0041e40000100c00 */
[----:B0-----:R-:W-:-:S07]  /*0e90*/  VIADD R0, R0, 0x20 ;  /* 0x0000002000007836 */ /* 0x001fce0000000000 */
.L_x_17:
[----:B------:R-:W-:Y:S05]  /*0ea0*/  BSYNC.RECONVERGENT B4 ;  /* 0x0000000000047941 */ /* 0x000fea0003800200 */
.L_x_16:
[----:B------:R-:W-:-:S13]  /*0eb0*/  ISETP.EQ.AND P1, PT, R13, RZ, PT ;  /* 0x000000ff0d00720c */ /* 0x000fda0003f22270 */
[----:B------:R-:W-:Y:S05]  /*0ec0*/  @!P0 BREAK.RELIABLE P1, B1 ;  /* 0x0000000000018942 */ /* 0x000fea0000800100 */
[----:B------:R-:W-:Y:S05]  /*0ed0*/  @!P0 BRA P1, `(.L_x_10) ;  /* 0x00000000003c8947 */ /* 0x000fea0000800000 */
.L_x_12:
[----:B------:R-:W-:Y:S05]  /*0ee0*/  BSYNC.RELIABLE B1 ;  /* 0x0000000000017941 */ /* 0x000fea0003800100 */
.L_x_11:
[----:B------:R-:W0:Y:S02]  /*0ef0*/  LDCU.64 UR6, c[0x0][0x388] ;  /* 0x00007100ff0677ac */ /* 0x000e240008000a00 */
[----:B0-----:R-:W-:-:S04]  /*0f00*/  LEA R32, P0, R16, UR6, 0x2 ;  /* 0x0000000610207c11 */ /* 0x001fc8000f8010ff */
[----:B------:R-:W-:-:S09]  /*0f10*/  LEA.HI.X R33, R16, UR7, R2, 0x2, P0 ;  /* 0x0000000710217c11 */ /* 0x000fd200080f1402 */
.L_x_18:
[----:B------:R-:W-:-:S05]  /*0f20*/  IMAD.WIDE R16, R6, 0x4, R32 ;  /* 0x0000000406107825 */ /* 0x000fca00078e0220 */
[----:B------:R-:W2:Y:S04]  /*0f30*/  LDG.E R8, desc[UR4][R16.64] ;  /* 0x0000000410087981 */ /* 0x000ea8000c1e1900 */
[----:B------:R-:W2:Y:S04]  /*0f40*/  LDG.E R9, desc[UR4][R16.64+0x4] ;  /* 0x0000040410097981 */ /* 0x000ea8000c1e1900 */
[----:B------:R-:W2:Y:S04]  /*0f50*/  LDG.E R10, desc[UR4][R16.64+0x8] ;  /* 0x00000804100a7981 */ /* 0x000ea8000c1e1900 */
[----:B------:R-:W2:Y:S01]  /*0f60*/  LDG.E R11, desc[UR4][R16.64+0xc] ;  /* 0x00000c04100b7981 */ /* 0x000ea2000c1e1900 */
[----:B------:R-:W-:Y:S01]  /*0f70*/  IADD3 R13, PT, PT, R13, 0x4, RZ ;  /* 0x000000040d0d7810 */ /* 0x000fe20007ffe0ff */
[----:B------:R-:W-:-:S03]  /*0f80*/  VIADD R6, R6, 0x4 ;  /* 0x0000000406067836 */ /* 0x000fc60000000000 */
[----:B------:R-:W-:Y:S01]  /*0f90*/  ISETP.NE.AND P0, PT, R13, RZ, PT ;  /* 0x000000ff0d00720c */ /* 0x000fe20003f05270 */
[----:B--2---:R0:W-:Y:S02]  /*0fa0*/  STL.128 [R0], R8 ;  /* 0x0000000800007387 */ /* 0x0041e40000100c00 */
[----:B0-----:R-:W-:-:S10]  /*0fb0*/  VIADD R0, R0, 0x10 ;  /* 0x0000001000007836 */ /* 0x001fd40000000000 */
[----:B------:R-:W-:Y:S05]  /*0fc0*/  @P0 BRA `(.L_x_18) ;  /* 0xfffffffc00d40947 */ /* 0x000fea000383ffff */
.L_x_10:
[----:B------:R-:W-:Y:S05]  /*0fd0*/  BSYNC.RECONVERGENT B2 ;  /* 0x0000000000027941 */ /* 0x000fea0003800200 */
.L_x_9:
[----:B------:R-:W-:Y:S01]  /*0fe0*/  ISETP.NE.AND P0, PT, R12, RZ, PT ;  /* 0x000000ff0c00720c */ /* 0x000fe20003f05270 */
[----:B------:R-:W-:-:S12]  /*0ff0*/  IMAD.MOV.U32 R0, RZ, RZ, R7 ;  /* 0x000000ffff007224 */ /* 0x000fd800078e0007 */
[----:B------:R-:W-:Y:S05]  /*1000*/  @!P0 BRA `(.L_x_8) ;  /* 0x0000000000388947 */ /* 0x000fea0003800000 */
[----:B------:R-:W-:-:S05]  /*1010*/  IMAD.WIDE R8, R6, 0x4, R20 ;  /* 0x0000000406087825 */ /* 0x000fca00078e0214 */
[----:B------:R-:W2:Y:S01]  /*1020*/  LDG.E R6, desc[UR4][R8.64] ;  /* 0x0000000408067981 */ /* 0x000ea2000c1e1900 */
[C---:B------:R-:W-:Y:S01]  /*1030*/  LEA R11, R7.reuse, R1, 0x2 ;  /* 0x00000001070b7211 */ /* 0x040fe200078e10ff */
[----:B------:R-:W-:Y:S01]  /*1040*/  VIADD R0, R7, 0x1 ;  /* 0x0000000107007836 */ /* 0x000fe20000000000 */
[----:B------:R-:W-:-:S03]  /*1050*/  ISETP.NE.AND P0, PT, R12, 0x1, PT ;  /* 0x000000010c00780c */ /* 0x000fc60003f05270 */
[----:B--2---:R0:W-:Y:S10]  /*1060*/  STL [R11], R6 ;  /* 0x000000060b007387 */ /* 0x0041f40000100800 */
[----:B------:R-:W-:Y:S05]  /*1070*/  @!P0 BRA `(.L_x_8) ;  /* 0x00000000001c8947 */ /* 0x000fea0003800000 */
[----:B------:R-:W-:Y:S01]  /*1080*/  ISETP.NE.AND P0, PT, R12, 0x2, PT ;  /* 0x000000020c00780c */ /* 0x000fe20003f05270 */
[----:B0-----:R-:W2:-:S12]  /*1090*/  LDG.E R6, desc[UR4][R8.64+0x4] ;  /* 0x0000040408067981 */ /* 0x001e98000c1e1900 */
[----:B------:R-:W3:Y:S01]  /*10a0*/  @P0 LDG.E R10, desc[UR4][R8.64+0x8] ;  /* 0x00000804080a0981 */ /* 0x000ee2000c1e1900 */
[C---:B------:R-:W-:Y:S02]  /*10b0*/  VIADD R0, R7.reuse, 0x2 ;  /* 0x0000000207007836 */ /* 0x040fe40000000000 */
[----:B------:R-:W-:Y:S01]  /*10c0*/  @P0 VIADD R0, R7, 0x3 ;  /* 0x0000000307000836 */ /* 0x000fe20000000000 */
[----:B--2---:R1:W-:Y:S04]  /*10d0*/  STL [R11+0x4], R6 ;  /* 0x000004060b007387 */ /* 0x0043e80000100800 */
[----:B---3--:R1:W-:Y:S02]  /*10e0*/  @P0 STL [R11+0x8], R10 ;  /* 0x0000080a0b000387 */ /* 0x0083e40000100800 */
.L_x_8:
[----:B------:R-:W-:Y:S05]  /*10f0*/  BSYNC.RECONVERGENT B3 ;  /* 0x0000000000037941 */ /* 0x000fea0003800200 */
.L_x_7:
[----:B------:R-:W-:Y:S01]  /*1100*/  ISETP.NE.AND P0, PT, R0, RZ, PT ;  /* 0x000000ff0000720c */ /* 0x000fe20003f05270 */
[----:B------:R-:W-:-:S12]  /*1110*/  BSSY.RECONVERGENT B1, `(.L_x_19) ;  /* 0x0000063000017945 */ /* 0x000fd80003800200 */
[----:B------:R-:W-:Y:S05]  /*1120*/  @!P0 BRA `(.L_x_20) ;  /* 0x0000000400848947 */ /* 0x000fea0003800000 */
[----:B------:R-:W-:-:S07]  /*1130*/  HFMA2 R16, -RZ, RZ, 0, 0 ;  /* 0x00000000ff107431 */ /* 0x000fce00000001ff */
.L_x_30:
[----:B-1----:R-:W-:-:S06]  /*1140*/  IMAD R12, R16, 0x4, R1 ;  /* 0x00000004100c7824 */ /* 0x002fcc00078e0201 */
[----:B0-----:R-:W0:Y:S02]  /*1150*/  LDL R12, [R12] ;  /* 0x000000000c0c7983 */ /* 0x001e240000100800 */
[----:B01----:R-:W-:-:S05]  /*1160*/  IMAD.WIDE R6, R12, 0x4, R26 ;  /* 0x000000040c067825 */ /* 0x003fca00078e021a */
[----:B------:R-:W2:Y:S01]  /*1170*/  LDG.E R9, desc[UR4][R6.64] ;  /* 0x0000000406097981 */ /* 0x000ea2000c1e1900 */
[----:B------:R-:W-:Y:S01]  /*1180*/  BSSY.RECONVERGENT B2, `(.L_x_21) ;  /* 0x0000023000027945 */ /* 0x000fe20003800200 */
[----:B--2---:R-:W-:-:S13]  /*1190*/  ISETP.GT.AND P0, PT, R9, -0x1, PT ;  /* 0xffffffff0900780c */ /* 0x004fda0003f04270 */
[----:B------:R-:W-:Y:S05]  /*11a0*/  @P0 BRA `(.L_x_22) ;  /* 0x0000000000800947 */ /* 0x000fea0003800000 */
[----:B------:R-:W0:Y:S02]  /*11b0*/  LDC.64 R8, c[0x4][0x28] ;  /* 0x01000a00ff087b82 */ /* 0x000e240000000a00 */
[----:B0-----:R0:W2:Y:S01]  /*11c0*/  LDG.E R13, desc[UR4][R8.64] ;  /* 0x00000004080d7981 */ /* 0x0010a2000c1e1900 */
[----:B------:R-:W-:-:S04]  /*11d0*/  IMAD.WIDE R10, R5, 0x4, R26 ;  /* 0x00000004050a7825 */ /* 0x000fc800078e021a */
[----:B0-----:R-:W-:-:S05]  /*11e0*/  IMAD.WIDE R8, R4, 0x4, R22 ;  /* 0x0000000404087825 */ /* 0x001fca00078e0216 */
[----:B------:R0:W-:Y:S04]  /*11f0*/  STG.E desc[UR4][R8.64], R12 ;  /* 0x0000000c08007986 */ /* 0x0001e8000c101904 */
[----:B------:R-:W3:Y:S01]  /*1200*/  LDG.E R10, desc[UR4][R10.64] ;  /* 0x000000040a0a7981 */ /* 0x000ee2000c1e1900 */
[----:B------:R-:W-:-:S05]  /*1210*/  VIADD R4, R4, 0x1 ;  /* 0x0000000104047836 */ /* 0x000fca0000000000 */
[----:B------:R-:W-:Y:S01]  /*1220*/  ISETP.GE.AND P2, PT, R4, RZ, PT ;  /* 0x000000ff0400720c */ /* 0x000fe20003f46270 */
[----:B0-----:R-:W-:Y:S01]  /*1230*/  HFMA2 R8, -RZ, RZ, 0, 0 ;  /* 0x00000000ff087431 */ /* 0x001fe200000001ff */
[----:B--2---:R-:W-:-:S04]  /*1240*/  IABS R17, R13 ;  /* 0x0000000d00117213 */ /* 0x004fc80000000000 */
[----:B------:R-:W0:Y:S08]  /*1250*/  I2F.RP R32, R17 ;  /* 0x0000001100207306 */ /* 0x000e300000209400 */
[----:B0-----:R-:W0:Y:S02]  /*1260*/  MUFU.RCP R32, R32 ;  /* 0x0000002000207308 */ /* 0x001e240000001000 */
[----:B0-----:R-:W-:-:S06]  /*1270*/  VIADD R33, R32, 0xffffffe ;  /* 0x0ffffffe20217836 */ /* 0x001fcc0000000000 */
[----:B------:R-:W0:Y:S02]  /*1280*/  F2I.FTZ.U32.TRUNC.NTZ R9, R33 ;  /* 0x0000002100097305 */ /* 0x000e24000021f000 */
[----:B0-----:R-:W-:-:S04]  /*1290*/  IMAD.MOV R34, RZ, RZ, -R9 ;  /* 0x000000ffff227224 */ /* 0x001fc800078e0a09 */
[----:B------:R-:W-:-:S04]  /*12a0*/  IMAD R35, R34, R17, RZ ;  /* 0x0000001122237224 */ /* 0x000fc800078e02ff */
[----:B------:R-:W-:Y:S01]  /*12b0*/  IMAD.HI.U32 R8, R9, R35, R8 ;  /* 0x0000002309087227 */ /* 0x000fe200078e0008 */
[----:B------:R-:W-:Y:S02]  /*12c0*/  IABS R9, R4 ;  /* 0x0000000400097213 */ /* 0x000fe40000000000 */
[----:B------:R-:W-:-:S03]  /*12d0*/  IABS R4, R13 ;  /* 0x0000000d00047213 */ /* 0x000fc60000000000 */
[----:B------:R-:W-:-:S04]  /*12e0*/  IMAD.HI.U32 R8, R8, R9, RZ ;  /* 0x0000000908087227 */ /* 0x000fc800078e00ff */
[----:B------:R-:W-:-:S04]  /*12f0*/  IMAD.MOV R4, RZ, RZ, -R4 ;  /* 0x000000ffff047224 */ /* 0x000fc800078e0a04 */
[----:B------:R-:W-:Y:S01]  /*1300*/  IMAD R8, R8, R4, R9 ;  /* 0x0000000408087224 */ /* 0x000fe200078e0209 */
[----:B---3--:R-:W-:-:S04]  /*1310*/  IADD3 R9, PT, PT, R10, 0x1, RZ ;  /* 0x000000010a097810 */ /* 0x008fc80007ffe0ff */
[----:B------:R-:W-:Y:S01]  /*1320*/  ISETP.GT.U32.AND P0, PT, R17, R8, PT ;  /* 0x000000081100720c */ /* 0x000fe20003f04070 */
[----:B------:R0:W-:-:S12]  /*1330*/  STG.E desc[UR4][R6.64], R9 ;  /* 0x0000000906007986 */ /* 0x0001d8000c101904 */
[----:B------:R-:W-:Y:S01]  /*1340*/  @!P0 IMAD.IADD R8, R8, 0x1, -R17 ;  /* 0x0000000108088824 */ /* 0x000fe200078e0a11 */
[----:B------:R-:W-:-:S04]  /*1350*/  ISETP.NE.AND P0, PT, R13, RZ, PT ;  /* 0x000000ff0d00720c */ /* 0x000fc80003f05270 */
[----:B------:R-:W-:-:S13]  /*1360*/  ISETP.GT.U32.AND P1, PT, R17, R8, PT ;  /* 0x000000081100720c */ /* 0x000fda0003f24070 */
[----:B------:R-:W-:-:S04]  /*1370*/  @!P1 IMAD.IADD R8, R8, 0x1, -R17 ;  /* 0x0000000108089824 */ /* 0x000fc800078e0a11 */
[----:B------:R-:W-:-:S04]  /*1380*/  IMAD.MOV.U32 R4, RZ, RZ, R8 ;  /* 0x000000ffff047224 */ /* 0x000fc800078e0008 */
[----:B------:R-:W-:Y:S01]  /*1390*/  @!P2 IMAD.MOV R4, RZ, RZ, -R4 ;  /* 0x000000ffff04a224 */ /* 0x000fe200078e0a04 */
[----:B0-----:R-:W-:-:S07]  /*13a0*/  @!P0 LOP3.LUT R4, RZ, R13, RZ, 0x33, !PT ;  /* 0x0000000dff048212 */ /* 0x001fce00078e33ff */
.L_x_22:
[----:B------:R-:W-:Y:S05]  /*13b0*/  BSYNC.RECONVERGENT B2 ;  /* 0x0000000000027941 */ /* 0x000fea0003800200 */
.L_x_21:
[----:B------:R-:W-:-:S06]  /*13c0*/  IMAD.WIDE R6, R5, 0x4, R26 ;  /* 0x0000000405067825 */ /* 0x000fcc00078e021a */
[----:B------:R-:W2:Y:S01]  /*13d0*/  LDG.E R6, desc[UR4][R6.64] ;  /* 0x0000000406067981 */ /* 0x000ea2000c1e1900 */
[----:B------:R-:W-:Y:S01]  /*13e0*/  IADD3 R16, PT, PT, R16, 0x1, RZ ;  /* 0x0000000110107810 */ /* 0x000fe20007ffe0ff */
[----:B------:R-:W-:Y:S03]  /*13f0*/  BSSY.RECONVERGENT B2, `(.L_x_23) ;  /* 0x0000033000027945 */ /* 0x000fe60003800200 */
[----:B------:R-:W-:Y:S01]  /*1400*/  ISETP.NE.AND P1, PT, R16, R0, PT ;  /* 0x000000001000720c */ /* 0x000fe20003f25270 */
[----:B--2---:R-:W-:-:S05]  /*1410*/  VIADD R8, R6, 0x1 ;  /* 0x0000000106087836 */ /* 0x004fca0000000000 */
[----:B------:R-:W-:-:S13]  /*1420*/  ISETP.NE.AND P0, PT, R9, R8, PT ;  /* 0x000000080900720c */ /* 0x000fda0003f05270 */
[----:B------:R-:W-:Y:S05]  /*1430*/  @P0 BRA `(.L_x_24) ;  /* 0x0000000000b80947 */ /* 0x000fea0003800000 */
[----:B------:R-:W-:-:S04]  /*1440*/  IMAD.WIDE R10, R5, 0x4, R28 ;  /* 0x00000004050a7825 */ /* 0x000fc800078e021c */
[----:B------:R-:W-:Y:S02]  /*1450*/  IMAD.WIDE R8, R12, 0x4, R28 ;  /* 0x000000040c087825 */ /* 0x000fe400078e021c */
[----:B------:R-:W2:Y:S04]  /*1460*/  LDG.E R11, desc[UR4][R10.64] ;  /* 0x000000040a0b7981 */ /* 0x000ea8000c1e1900 */
[----:B------:R-:W2:Y:S02]  /*1470*/  LDG.E R6, desc[UR4][R8.64] ;  /* 0x0000000408067981 */ /* 0x000ea4000c1e1900 */
[----:B--2---:R-:W-:Y:S02]  /*1480*/  IMAD.IADD R13, R6, 0x1, R11 ;  /* 0x00000001060d7824 */ /* 0x004fe400078e020b */
[----:B------:R-:W-:-:S03]  /*1490*/  IMAD.WIDE R6, R12, 0x10, R30 ;  /* 0x000000100c067825 */ /* 0x000fc600078e021e */
[----:B------:R0:W-:Y:S04]  /*14a0*/  STG.E desc[UR4][R8.64], R13 ;  /* 0x0000000d08007986 */ /* 0x0001e8000c101904 */
[----:B------:R-:W2:Y:S02]  /*14b0*/  LDG.E R17, desc[UR4][R6.64] ;  /* 0x0000000406117981 */ /* 0x000ea4000c1e1900 */
[----:B--2---:R-:W-:-:S13]  /*14c0*/  ISETP.GT.AND P0, PT, R17, -0x1, PT ;  /* 0xffffffff1100780c */ /* 0x004fda0003f04270 */
[----:B------:R0:W-:Y:S01]  /*14d0*/  @!P0 STG.E desc[UR4][R6.64], R5 ;  /* 0x0000000506008986 */ /* 0x0001e2000c101904 */
[----:B------:R-:W-:Y:S05]  /*14e0*/  @!P0 BRA `(.L_x_24) ;  /* 0x00000000008c8947 */ /* 0x000fea0003800000 */
[----:B0-----:R-:W2:Y:S01]  /*14f0*/  LDG.E R6, desc[UR4][R18.64] ;  /* 0x0000000412067981 */ /* 0x001ea2000c1e1900 */
[----:B------:R-:W-:Y:S01]  /*1500*/  BSSY.RECONVERGENT B3, `(.L_x_25) ;  /* 0x0000016000037945 */ /* 0x000fe20003800200 */
[--C-:B------:R-:W-:Y:S01]  /*1510*/  IMAD.MOV.U32 R10, RZ, RZ, R18.reuse ;  /* 0x000000ffff0a7224 */ /* 0x100fe200078e0012 */
[----:B------:R-:W-:Y:S01]  /*1520*/  MOV R11, R19 ;  /* 0x00000013000b7202 */ /* 0x000fe20000000f00 */
[----:B------:R-:W-:Y:S01]  /*1530*/  IMAD.MOV.U32 R7, RZ, RZ, R19 ;  /* 0x000000ffff077224 */ /* 0x000fe200078e0013 */
[----:B--2---:R-:W-:Y:S01]  /*1540*/  ISETP.GE.AND P0, PT, R6, RZ, PT ;  /* 0x000000ff0600720c */ /* 0x004fe20003f06270 */
[----:B------:R-:W-:-:S12]  /*1550*/  IMAD.MOV.U32 R6, RZ, RZ, R18 ;  /* 0x000000ffff067224 */ /* 0x000fd800078e0012 */
[----:B------:R-:W-:Y:S05]  /*1560*/  @!P0 BRA `(.L_x_26) ;  /* 0x00000000003c8947 */ /* 0x000fea0003800000 */
[----:B------:R-:W-:Y:S01]  /*1570*/  BSSY.RECONVERGENT B4, `(.L_x_26) ;  /* 0x000000e000047945 */ /* 0x000fe20003800200 */
[--C-:B------:R-:W-:Y:S01]  /*1580*/  IMAD.MOV.U32 R10, RZ, RZ, R18.reuse ;  /* 0x000000ffff0a7224 */ /* 0x100fe200078e0012 */
[----:B------:R-:W-:Y:S01]  /*1590*/  MOV R11, R19 ;  /* 0x00000013000b7202 */ /* 0x000fe20000000f00 */
[----:B------:R-:W-:Y:S02]  /*15a0*/  IMAD.MOV.U32 R6, RZ, RZ, R18 ;  /* 0x000000ffff067224 */ /* 0x000fe400078e0012 */
[----:B------:R-:W-:-:S07]  /*15b0*/  IMAD.MOV.U32 R7, RZ, RZ, R19 ;  /* 0x000000ffff077224 */ /* 0x000fce00078e0013 */
.L_x_27:
[----:B------:R-:W-:Y:S01]  /*15c0*/  IMAD.MOV.U32 R8, RZ, RZ, R10 ;  /* 0x000000ffff087224 */ /* 0x000fe200078e000a */
[----:B------:R-:W-:-:S05]  /*15d0*/  MOV R9, R11 ;  /* 0x0000000b00097202 */ /* 0x000fca0000000f00 */
[----:B------:R-:W2:Y:S01]  /*15e0*/  LDG.E R8, desc[UR4][R8.64+0x10] ;  /* 0x0000100408087981 */ /* 0x000ea2000c1e1900 */
[----:B------:R-:W-:Y:S02]  /*15f0*/  IADD3 R10, P2, PT, R10, 0x10, RZ ;  /* 0x000000100a0a7810 */ /* 0x000fe40007f5e0ff */
[----:B------:R-:W-:-:S03]  /*1600*/  IADD3 R6, P3, PT, R6, 0x10, RZ ;  /* 0x0000001006067810 */ /* 0x000fc60007f7e0ff */
[----:B------:R-:W-:Y:S02]  /*1610*/  IMAD.X R11, RZ, RZ, R11, P2 ;  /* 0x000000ffff0b7224 */ /* 0x000fe400010e060b */
[----:B------:R-:W-:Y:S01]  /*1620*/  IMAD.X R7, RZ, RZ, R7, P3 ;  /* 0x000000ffff077224 */ /* 0x000fe200018e0607 */
[----:B--2---:R-:W-:-:S13]  /*1630*/  ISETP.GT.AND P0, PT, R8, -0x1, PT ;  /* 0xffffffff0800780c */ /* 0x004fda0003f04270 */
[----:B------:R-:W-:Y:S05]  /*1640*/  @P0 BRA `(.L_x_27) ;  /* 0xfffffffc00dc0947 */ /* 0x000fea000383ffff */
[----:B------:R-:W-:Y:S05]  /*1650*/  BSYNC.RECONVERGENT B4 ;  /* 0x0000000000047941 */ /* 0x000fea0003800200 */
.L_x_26:
[----:B------:R-:W-:Y:S05]  /*1660*/  BSYNC.RECONVERGENT B3 ;  /* 0x0000000000037941 */ /* 0x000fea0003800200 */
.L_x_25:
[----:B------:R-:W-:Y:S01]  /*1670*/  BSSY.RECONVERGENT B3, `(.L_x_28) ;  /* 0x0000008000037945 */ /* 0x000fe20003800200 */
[----:B------:R-:W-:-:S07]  /*1680*/  IMAD.WIDE R8, R12, 0x10, R30 ;  /* 0x000000100c087825 */ /* 0x000fce00078e021e */
.L_x_29:
[----:B------:R-:W-:Y:S01]  /*1690*/  IMAD.MOV.U32 R12, RZ, RZ, R8 ;  /* 0x000000ffff0c7224 */ /* 0x000fe200078e0008 */
[----:B------:R-:W-:Y:S02]  /*16a0*/  MOV R13, R9 ;  /* 0x00000009000d7202 */ /* 0x000fe40000000f00 */
[----:B------:R-:W2:Y:S02]  /*16b0*/  LD.E.64 R8, desc[UR4][R8.64+0x8] ;  /* 0x0000080408087980 */ /* 0x000ea4000c101b00 */
[----:B--2---:R-:W-:-:S04]  /*16c0*/  ISETP.NE.U32.AND P0, PT, R8, RZ, PT ;  /* 0x000000ff0800720c */ /* 0x004fc80003f05070 */
[----:B------:R-:W-:-:S13]  /*16d0*/  ISETP.NE.AND.EX P0, PT, R9, RZ, PT, P0 ;  /* 0x000000ff0900720c */ /* 0x000fda0003f05300 */
[----:B------:R-:W-:Y:S05]  /*16e0*/  @P0 BRA `(.L_x_29) ;  /* 0xfffffffc00e80947 */ /* 0x000fea000383ffff */
[----:B------:R-:W-:Y:S05]  /*16f0*/  BSYNC.RECONVERGENT B3 ;  /* 0x0000000000037941 */ /* 0x000fea0003800200 */
.L_x_28:
[----:B------:R1:W-:Y:S04]  /*1700*/  ST.E.64 desc[UR4][R12.64+0x8], R6 ;  /* 0x000008060c007985 */ /* 0x0003e8000c101b04 */
[----:B------:R1:W-:Y:S02]  /*1710*/  STG.E desc[UR4][R10.64], R5 ;  /* 0x000000050a007986 */ /* 0x0003e4000c101904 */
.L_x_24:
[----:B------:R-:W-:Y:S05]  /*1720*/  BSYNC.RECONVERGENT B2 ;  /* 0x0000000000027941 */ /* 0x000fea0003800200 */
.L_x_23:
[----:B------:R-:W-:Y:S05]  /*1730*/  @P1 BRA `(.L_x_30) ;  /* 0xfffffff800801947 */ /* 0x000fea000383ffff */
.L_x_20:
[----:B------:R-:W-:Y:S05]  /*1740*/  BSYNC.RECONVERGENT B1 ;  /* 0x0000000000017941 */ /* 0x000fea0003800200 */
.L_x_19:
[----:B------:R-:W-:-:S13]  /*1750*/  ISETP.NE.AND P0, PT, R3, R4, PT ;  /* 0x000000040300720c */ /* 0x000fda0003f05270 */
[----:B------:R-:W-:Y:S05]  /*1760*/  @P0 BRA `(.L_x_31) ;  /* 0xffffffec00e40947 */ /* 0x000fea000383ffff */
[----:B------:R-:W-:Y:S05]  /*1770*/  BSYNC.RECONVERGENT B0 ;  /* 0x0000000000007941 */ /* 0x000fea0003800200 */
.L_x_6:
[----:B------:R-:W-:-:S13]  /*1780*/  ISETP.GE.AND P0, PT, R14, 0x1, PT ;  /* 0x000000010e00780c */ /* 0x000fda0003f06270 */
[----:B------:R-:W-:Y:S05]  /*1790*/  @!P0 EXIT ;  /* 0x000000000000894d */ /* 0x000fea0003800000 */
[----:B------:R-:W2:Y:S08]  /*17a0*/  LDC.64 R2, c[0x4][RZ] ;  /* 0x01000000ff027b82 */ /* 0x000eb00000000a00 */
[----:B01----:R-:W0:Y:S01]  /*17b0*/  LDC.64 R12, c[0x0][0x3a8] ;  /* 0x0000ea00ff0c7b82 */ /* 0x003e220000000a00 */
[----:B--2---:R-:W2:Y:S02]  /*17c0*/  LDG.E R2, desc[UR4][R2.64] ;  /* 0x0000000402027981 */ /* 0x004ea4000c1e1900 */
[----:B--2---:R-:W-:-:S04]  /*17d0*/  IMAD R5, R15, R2, RZ ;  /* 0x000000020f057224 */ /* 0x004fc800078e02ff */
[----:B0-----:R-:W-:-:S07]  /*17e0*/  IMAD.WIDE R12, R5, 0x4, R12 ;  /* 0x00000004050c7825 */ /* 0x001fce00078e020c */
.L_x_40:
[----:B------:R-:W-:Y:S02]  /*17f0*/  IMAD.MOV.U32 R2, RZ, RZ, R14 ;  /* 0x000000ffff027224 */ /* 0x000fe400078e000e */
[----:B------:R-:W-:-:S04]  /*1800*/  VIADD R14, R14, 0xffffffff ;  /* 0xffffffff0e0e7836 */ /* 0x000fc80000000000 */
[----:B01----:R-:W-:-:S05]  /*1810*/  IMAD.WIDE.U32 R4, R14, 0x4, R24 ;  /* 0x000000040e047825 */ /* 0x003fca00078e0018 */
[----:B------:R-:W2:Y:S01]  /*1820*/  LDG.E R17, desc[UR4][R4.64] ;  /* 0x0000000404117981 */ /* 0x000ea2000c1e1900 */
[----:B------:R-:W-:Y:S05]  /*1830*/  YIELD ;  /* 0x0000000000007946 */ /* 0x000fea0003800000 */
[----:B------:R-:W-:Y:S01]  /*1840*/  BSSY.RECONVERGENT B0, `(.L_x_32) ;  /* 0x0000025000007945 */ /* 0x000fe20003800200 */
[----:B--2---:R-:W-:-:S04]  /*1850*/  IMAD.WIDE R10, R17, 0x10, R30 ;  /* 0x00000010110a7825 */ /* 0x004fc800078e021e */
[----:B------:R-:W-:-:S04]  /*1860*/  IMAD.WIDE R8, R17, 0x4, R28 ;  /* 0x0000000411087825 */ /* 0x000fc800078e021c */
[----:B------:R-:W-:-:S07]  /*1870*/  IMAD.WIDE R6, R17, 0x4, R12 ;  /* 0x0000000411067825 */ /* 0x000fce00078e020c */
.L_x_37:
[----:B0-----:R-:W2:Y:S04]  /*1880*/  LD.E R5, desc[UR4][R10.64] ;  /* 0x000000040a057980 */ /* 0x001ea8000c101900 */
[----:B------:R-:W5:Y:S01]  /*1890*/  LD.E.64 R10, desc[UR4][R10.64+0x8] ;  /* 0x000008040a0a7980 */ /* 0x000f62000c101b00 */
[----:B------:R-:W-:Y:S01]  /*18a0*/  BSSY.RECONVERGENT B1, `(.L_x_33) ;  /* 0x000001b000017945 */ /* 0x000fe20003800200 */
[----:B--2---:R-:W-:-:S13]  /*18b0*/  ISETP.GE.AND P0, PT, R5, RZ, PT ;  /* 0x000000ff0500720c */ /* 0x004fda0003f06270 */
[----:B------:R-:W-:Y:S05]  /*18c0*/  @!P0 BRA `(.L_x_34) ;  /* 0x0000000000608947 */ /* 0x000fea0003800000 */
[----:B------:R-:W2:Y:S01]  /*18d0*/  LDG.E R3, desc[UR4][R8.64] ;  /* 0x0000000408037981 */ /* 0x000ea2000c1e1900 */
[----:B------:R-:W-:-:S05]  /*18e0*/  IMAD.WIDE.U32 R18, R5, 0x4, R28 ;  /* 0x0000000405127825 */ /* 0x000fca00078e001c */
[----:B------:R-:W3:Y:S01]  /*18f0*/  LDG.E R0, desc[UR4][R18.64] ;  /* 0x0000000412007981 */ /* 0x000ee2000c1e1900 */
[----:B------:R-:W-:-:S05]  /*1900*/  IMAD.WIDE.U32 R4, R5, 0x4, R12 ;  /* 0x0000000405047825 */ /* 0x000fca00078e000c */
[----:B------:R0:W5:Y:S01]  /*1910*/  LDG.E R16, desc[UR4][R4.64] ;  /* 0x0000000404107981 */ /* 0x000162000c1e1900 */
[----:B------:R-:W-:Y:S01]  /*1920*/  BSSY.RECONVERGENT B2, `(.L_x_35) ;  /* 0x000000e000027945 */ /* 0x000fe20003800200 */
[----:B--2---:R-:W-:-:S04]  /*1930*/  I2FP.F32.S32 R3, R3 ;  /* 0x0000000300037245 */ /* 0x004fc80000201400 */
[----:B------:R-:W1:Y:S01]  /*1940*/  MUFU.RCP R20, R3 ;  /* 0x0000000300147308 */ /* 0x000e620000001000 */
[----:B---3--:R-:W-:-:S07]  /*1950*/  I2FP.F32.S32 R0, R0 ;  /* 0x0000000000007245 */ /* 0x008fce0000201400 */
[----:B------:R-:W2:Y:S01]  /*1960*/  FCHK P0, R0, R3 ;  /* 0x0000000300007302 */ /* 0x000ea20000000000 */
[----:B-1----:R-:W-:-:S04]  /*1970*/  FFMA R21, -R3, R20, 1 ;  /* 0x3f80000003157423 */ /* 0x002fc80000000114 */
[----:B------:R-:W-:-:S04]  /*1980*/  FFMA R21, R20, R21, R20 ;  /* 0x0000001514157223 */ /* 0x000fc80000000014 */
[----:B------:R-:W-:-:S04]  /*1990*/  FFMA R20, R0, R21, RZ ;  /* 0x0000001500147223 */ /* 0x000fc800000000ff */
[----:B------:R-:W-:-:S04]  /*19a0*/  FFMA R22, -R3, R20, R0 ;  /* 0x0000001403167223 */ /* 0x000fc80000000100 */
[----:B------:R-:W-:Y:S01]  /*19b0*/  FFMA R21, R21, R22, R20 ;  /* 0x0000001615157223 */ /* 0x000fe20000000014 */
[----:B0-2---:R-:W-:Y:S06]  /*19c0*/  @!P0 BRA `(.L_x_36) ;  /* 0x00000000000c8947 */ /* 0x005fec0003800000 */
[----:B------:R-:W-:-:S07]  /*19d0*/  MOV R18, 0x19f0 ;  /* 0x000019f000127802 */ /* 0x000fce0000000f00 */
[----:B-----5:R-:W-:Y:S05]  /*19e0*/  CALL.REL.NOINC `($__internal_0_$__cuda_sm3x_div_rn_noftz_f32_slowpath) ;  /* 0x0000000000587944 */ /* 0x020fea0003c00000 */
[----:B------:R-:W-:-:S07]  /*19f0*/  IMAD.MOV.U32 R21, RZ, RZ, R0 ;  /* 0x000000ffff157224 */ /* 0x000fce00078e0000 */
.L_x_36:
[----:B------:R-:W-:Y:S05]  /*1a00*/  BSYNC.RECONVERGENT B2 ;  /* 0x0000000000027941 */ /* 0x000fea0003800200 */
.L_x_35:
[----:B------:R-:W2:Y:S02]  /*1a10*/  LDG.E R0, desc[UR4][R6.64] ;  /* 0x0000000406007981 */ /* 0x000ea4000c1e1900 */
[----:B--2---:R-:W-:-:S04]  /*1a20*/  FADD R3, R0, 1 ;  /* 0x3f80000000037421 */ /* 0x004fc80000000000 */
[----:B-----5:R-:W-:-:S05]  /*1a30*/  FFMA R3, R3, R21, R16 ;  /* 0x0000001503037223 */ /* 0x020fca0000000010 */
[----:B------:R0:W-:Y:S02]  /*1a40*/  STG.E desc[UR4][R4.64], R3 ;  /* 0x0000000304007986 */ /* 0x0001e4000c101904 */
.L_x_34:
[----:B------:R-:W-:Y:S05]  /*1a50*/  BSYNC.RECONVERGENT B1 ;  /* 0x0000000000017941 */ /* 0x000fea0003800200 */
.L_x_33:
[----:B-----5:R-:W-:-:S04]  /*1a60*/  ISETP.NE.U32.AND P0, PT, R10, RZ, PT ;  /* 0x000000ff0a00720c */ /* 0x020fc80003f05070 */
[----:B------:R-:W-:-:S13]  /*1a70*/  ISETP.NE.AND.EX P0, PT, R11, RZ, PT, P0 ;  /* 0x000000ff0b00720c */ /* 0x000fda0003f05300 */
[----:B------:R-:W-:Y:S05]  /*1a80*/  @P0 BRA `(.L_x_37) ;  /* 0xfffffffc007c0947 */ /* 0x000fea000383ffff */
[----:B------:R-:W-:Y:S05]  /*1a90*/  BSYNC.RECONVERGENT B0 ;  /* 0x0000000000007941 */ /* 0x000fea0003800200 */
.L_x_32:
[----:B------:R-:W-:Y:S01]  /*1aa0*/  ISETP.NE.AND P0, PT, R17, R15, PT ;  /* 0x0000000f1100720c */ /* 0x000fe20003f05270 */
[----:B------:R-:W-:-:S12]  /*1ab0*/  BSSY.RECONVERGENT B0, `(.L_x_38) ;  /* 0x0000006000007945 */ /* 0x000fd80003800200 */
[----:B------:R-:W-:Y:S05]  /*1ac0*/  @!P0 BRA `(.L_x_39) ;  /* 0x0000000000108947 */ /* 0x000fea0003800000 */
[----:B------:R-:W2:Y:S01]  /*1ad0*/  LDG.E R7, desc[UR4][R6.64] ;  /* 0x0000000406077981 */ /* 0x000ea2000c1e1900 */
[----:B0-----:R-:W0:Y:S02]  /*1ae0*/  LDC.64 R4, c[0x0][0x398] ;  /* 0x0000e600ff047b82 */ /* 0x001e240000000a00 */
[----:B0-----:R-:W-:-:S05]  /*1af0*/  IMAD.WIDE R4, R17, 0x4, R4 ;  /* 0x0000000411047825 */ /* 0x001fca00078e0204 */
[----:B--2---:R1:W-:Y:S02]  /*1b00*/  REDG.E.ADD.F32.FTZ.RN.STRONG.GPU desc[UR4][R4.64], R7 ;  /* 0x00000007040079a6 */ /* 0x0043e4000c12f304 */
.L_x_39:
[----:B------:R-:W-:Y:S05]  /*1b10*/  BSYNC.RECONVERGENT B0 ;  /* 0x0000000000007941 */ /* 0x000fea0003800200 */
.L_x_38:
[----:B------:R-:W-:-:S13]  /*1b20*/  ISETP.GT.AND P0, PT, R2, 0x1, PT ;  /* 0x000000010200780c */ /* 0x000fda0003f04270 */
[----:B------:R-:W-:Y:S05]  /*1b30*/  @P0 BRA `(.L_x_40) ;  /* 0xfffffffc002c0947 */ /* 0x000fea000383ffff */
[----:B------:R-:W-:Y:S05]  /*1b40*/  EXIT ;  /* 0x000000000000794d */ /* 0x000fea0003800000 */
        .weak           $__internal_0_$__cuda_sm3x_div_rn_noftz_f32_slowpath
        .type           $__internal_0_$__cuda_sm3x_div_rn_noftz_f32_slowpath,@function
        .size           $__internal_0_$__cuda_sm3x_div_rn_noftz_f32_slowpath,(.L_x_65 - $__internal_0_$__cuda_sm3x_div_rn_noftz_f32_slowpath)
$__internal_0_$__cuda_sm3x_div_rn_noftz_f32_slowpath:
[--C-:B------:R-:W-:Y:S01]  /*1b50*/  SHF.R.U32.HI R19, RZ, 0x17, R3.reuse ;  /* 0x00000017ff137819 */ /* 0x100fe20000011603 */
[----:B------:R-:W-:Y:S01]  /*1b60*/  BSSY.RECONVERGENT B3, `(.L_x_41) ;  /* 0x0000064000037945 */ /* 0x000fe20003800200 */
[--C-:B------:R-:W-:Y:S01]  /*1b70*/  SHF.R.U32.HI R20, RZ, 0x17, R0.reuse ;  /* 0x00000017ff147819 */ /* 0x100fe20000011600 */
[----:B------:R-:W-:Y:S01]  /*1b80*/  IMAD.MOV.U32 R21, RZ, RZ, R0 ;  /* 0x000000ffff157224 */ /* 0x000fe200078e0000 */
[----:B------:R-:W-:Y:S01]  /*1b90*/  LOP3.LUT R19, R19, 0xff, RZ, 0xc0, !PT ;  /* 0x000000ff13137812 */ /* 0x000fe200078ec0ff */
[----:B------:R-:W-:Y:S01]  /*1ba0*/  IMAD.MOV.U32 R22, RZ, RZ, R3 ;  /* 0x000000ffff167224 */ /* 0x000fe200078e0003 */
[----:B------:R-:W-:Y:S02]  /*1bb0*/  LOP3.LUT R26, R20, 0xff, RZ, 0xc0, !PT ;  /* 0x000000ff141a7812 */ /* 0x000fe400078ec0ff */
[----:B------:R-:W-:-:S03]  /*1bc0*/  IADD3 R27, PT, PT, R19, -0x1, RZ ;  /* 0xffffffff131b7810 */ /* 0x000fc60007ffe0ff */
[----:B------:R-:W-:Y:S01]  /*1bd0*/  VIADD R23, R26, 0xffffffff ;  /* 0xffffffff1a177836 */ /* 0x000fe20000000000 */
[----:B------:R-:W-:-:S04]  /*1be0*/  ISETP.GT.U32.AND P0, PT, R27, 0xfd, PT ;  /* 0x000000fd1b00780c */ /* 0x000fc80003f04070 */
[----:B------:R-:W-:-:S13]  /*1bf0*/  ISETP.GT.U32.OR P0, PT, R23, 0xfd, P0 ;  /* 0x000000fd1700780c */ /* 0x000fda0000704470 */
[----:B------:R-:W-:Y:S01]  /*1c00*/  @!P0 MOV R20, RZ ;  /* 0x000000ff00148202 */ /* 0x000fe20000000f00 */
[----:B------:R-:W-:Y:S06]  /*1c10*/  @!P0 BRA `(.L_x_42) ;  /* 0x00000000005c8947 */ /* 0x000fec0003800000 */
[----:B------:R-:W-:Y:S02]  /*1c20*/  FSETP.GTU.FTZ.AND P0, PT, |R0|, +INF , PT ;  /* 0x7f8000000000780b */ /* 0x000fe40003f1c200 */
[----:B------:R-:W-:-:S04]  /*1c30*/  FSETP.GTU.FTZ.AND P1, PT, |R3|, +INF , PT ;  /* 0x7f8000000300780b */ /* 0x000fc80003f3c200 */
[----:B------:R-:W-:-:S13]  /*1c40*/  PLOP3.LUT P0, PT, P0, P1, PT, 0xf8, 0x8f ;  /* 0x00000000008f781c */ /* 0x000fda0000703f70 */
[----:B------:R-:W-:Y:S05]  /*1c50*/  @P0 BRA `(.L_x_43) ;  /* 0x00000004004c0947 */ /* 0x000fea0003800000 */
[----:B------:R-:W-:-:S13]  /*1c60*/  LOP3.LUT P0, RZ, R22, 0x7fffffff, R21, 0xc8, !PT ;  /* 0x7fffffff16ff7812 */ /* 0x000fda000780c815 */
[----:B------:R-:W-:Y:S05]  /*1c70*/  @!P0 BRA `(.L_x_44) ;  /* 0x00000004003c8947 */ /* 0x000fea0003800000 */
[C---:B------:R-:W-:Y:S02]  /*1c80*/  FSETP.NEU.FTZ.AND P1, PT, |R0|.reuse, +INF , PT ;  /* 0x7f8000000000780b */ /* 0x040fe40003f3d200 */
[----:B------:R-:W-:Y:S02]  /*1c90*/  FSETP.NEU.FTZ.AND P2, PT, |R3|, +INF , PT ;  /* 0x7f8000000300780b */ /* 0x000fe40003f5d200 */
[----:B------:R-:W-:-:S11]  /*1ca0*/  FSETP.NEU.FTZ.AND P0, PT, |R0|, +INF , PT ;  /* 0x7f8000000000780b */ /* 0x000fd60003f1d200 */
[----:B------:R-:W-:Y:S05]  /*1cb0*/  @!P2 BRA !P1, `(.L_x_44) ;  /* 0x00000004002ca947 */ /* 0x000fea0004800000 */
[----:B------:R-:W-:-:S04]  /*1cc0*/  LOP3.LUT P1, RZ, R21, 0x7fffffff, RZ, 0xc0, !PT ;  /* 0x7fffffff15ff7812 */ /* 0x000fc8000782c0ff */
[----:B------:R-:W-:-:S13]  /*1cd0*/  PLOP3.LUT P1, PT, P2, P1, PT, 0x2f, 0xf2 ;  /* 0x0000000000f2781c */ /* 0x000fda0001722577 */
[----:B------:R-:W-:Y:S05]  /*1ce0*/  @P1 BRA `(.L_x_45) ;  /* 0x0000000400181947 */ /* 0x000fea0003800000 */
[----:B------:R-:W-:-:S04]  /*1cf0*/  LOP3.LUT P1, RZ, R22, 0x7fffffff, RZ, 0xc0, !PT ;  /* 0x7fffffff16ff7812 */ /* 0x000fc8000782c0ff */
[----:B------:R-:W-:-:S13]  /*1d00*/  PLOP3.LUT P0, PT, P0, P1, PT, 0x2f, 0xf2 ;  /* 0x0000000000f2781c */ /* 0x000fda0000702577 */
[----:B------:R-:W-:Y:S05]  /*1d10*/  @P0 BRA `(.L_x_46) ;  /* 0x0000000400000947 */ /* 0x000fea0003800000 */
[----:B------:R-:W-:Y:S02]  /*1d20*/  ISETP.GE.AND P0, PT, R23, RZ, PT ;  /* 0x000000ff1700720c */ /* 0x000fe40003f06270 */
[----:B------:R-:W-:-:S11]  /*1d30*/  ISETP.GE.AND P1, PT, R27, RZ, PT ;  /* 0x000000ff1b00720c */ /* 0x000fd60003f26270 */
[----:B------:R-:W-:Y:S02]  /*1d40*/  @P0 IMAD.MOV.U32 R20, RZ, RZ, RZ ;  /* 0x000000ffff140224 */ /* 0x000fe400078e00ff */
[----:B------:R-:W-:Y:S01]  /*1d50*/  @!P0 FFMA R21, R0, 1.84467440737095516160e+19, RZ ;  /* 0x5f80000000158823 */ /* 0x000fe200000000ff */
[----:B------:R-:W-:Y:S02]  /*1d60*/  @!P0 IMAD.MOV.U32 R20, RZ, RZ, -0x40 ;  /* 0xffffffc0ff148424 */ /* 0x000fe400078e00ff */
[----:B------:R-:W-:-:S03]  /*1d70*/  @!P1 FFMA R22, R3, 1.84467440737095516160e+19, RZ ;  /* 0x5f80000003169823 */ /* 0x000fc600000000ff */
[----:B------:R-:W-:-:S07]  /*1d80*/  @!P1 IADD3 R20, PT, PT, R20, 0x40, RZ ;  /* 0x0000004014149810 */ /* 0x000fce0007ffe0ff */
.L_x_42:
[----:B------:R-:W-:Y:S01]  /*1d90*/  LEA R3, R19, 0xc0800000, 0x17 ;  /* 0xc080000013037811 */ /* 0x000fe200078eb8ff */
[----:B------:R-:W-:Y:S01]  /*1da0*/  VIADD R26, R26, 0xffffff81 ;  /* 0xffffff811a1a7836 */ /* 0x000fe20000000000 */
[----:B------:R-:W-:Y:S03]  /*1db0*/  BSSY.RECONVERGENT B4, `(.L_x_47) ;  /* 0x0000035000047945 */ /* 0x000fe60003800200 */
[----:B------:R-:W-:Y:S02]  /*1dc0*/  IMAD.IADD R23, R22, 0x1, -R3 ;  /* 0x0000000116177824 */ /* 0x000fe400078e0a03 */
[C---:B------:R-:W-:Y:S02]  /*1dd0*/  IMAD R0, R26.reuse, -0x800000, R21 ;  /* 0xff8000001a007824 */ /* 0x040fe400078e0215 */
[----:B------:R0:W1:Y:S01]  /*1de0*/  MUFU.RCP R3, R23 ;  /* 0x0000001700037308 */ /* 0x0000620000001000 */
[----:B------:R-:W-:Y:S01]  /*1df0*/  FADD.FTZ R27, -R23, -RZ ;  /* 0x800000ff171b7221 */ /* 0x000fe20000010100 */
[----:B0-----:R-:W-:-:S04]  /*1e00*/  IADD3 R23, PT, PT, R26, 0x7f, -R19 ;  /* 0x0000007f1a177810 */ /* 0x001fc80007ffe813 */
[----:B------:R-:W-:Y:S01]  /*1e10*/  IADD3 R23, PT, PT, R23, R20, RZ ;  /* 0x0000001417177210 */ /* 0x000fe20007ffe0ff */
[----:B-1----:R-:W-:-:S04]  /*1e20*/  FFMA R22, R3, R27, 1 ;  /* 0x3f80000003167423 */ /* 0x002fc8000000001b */
[----:B------:R-:W-:-:S04]  /*1e30*/  FFMA R3, R3, R22, R3 ;  /* 0x0000001603037223 */ /* 0x000fc80000000003 */
[----:B------:R-:W-:-:S04]  /*1e40*/  FFMA R22, R0, R3, RZ ;  /* 0x0000000300167223 */ /* 0x000fc800000000ff */
[----:B------:R-:W-:-:S04]  /*1e50*/  FFMA R21, R27, R22, R0 ;  /* 0x000000161b157223 */ /* 0x000fc80000000000 */
[----:B------:R-:W-:-:S04]  /*1e60*/  FFMA R22, R3, R21, R22 ;  /* 0x0000001503167223 */ /* 0x000fc80000000016 */
[----:B------:R-:W-:-:S04]  /*1e70*/  FFMA R21, R27, R22, R0 ;  /* 0x000000161b157223 */ /* 0x000fc80000000000 */
[----:B------:R-:W-:-:S05]  /*1e80*/  FFMA R0, R3, R21, R22 ;  /* 0x0000001503007223 */ /* 0x000fca0000000016 */
[----:B------:R-:W-:-:S04]  /*1e90*/  SHF.R.U32.HI R19, RZ, 0x17, R0 ;  /* 0x00000017ff137819 */ /* 0x000fc80000011600 */
[----:B------:R-:W-:-:S05]  /*1ea0*/  LOP3.LUT R19, R19, 0xff, RZ, 0xc0, !PT ;  /* 0x000000ff13137812 */ /* 0x000fca00078ec0ff */
[----:B------:R-:W-:-:S04]  /*1eb0*/  IMAD.IADD R26, R19, 0x1, R23 ;  /* 0x00000001131a7824 */ /* 0x000fc800078e0217 */
[----:B------:R-:W-:-:S05]  /*1ec0*/  VIADD R19, R26, 0xffffffff ;  /* 0xffffffff1a137836 */ /* 0x000fca0000000000 */
[----:B------:R-:W-:-:S13]  /*1ed0*/  ISETP.GE.U32.AND P0, PT, R19, 0xfe, PT ;  /* 0x000000fe1300780c */ /* 0x000fda0003f06070 */
[----:B------:R-:W-:Y:S05]  /*1ee0*/  @!P0 BRA `(.L_x_48) ;  /* 0x0000000000808947 */ /* 0x000fea0003800000 */
[----:B------:R-:W-:-:S13]  /*1ef0*/  ISETP.GT.AND P0, PT, R26, 0xfe, PT ;  /* 0x000000fe1a00780c */ /* 0x000fda0003f04270 */
[----:B------:R-:W-:Y:S05]  /*1f00*/  @P0 BRA `(.L_x_49) ;  /* 0x00000000006c0947 */ /* 0x000fea0003800000 */
[----:B------:R-:W-:-:S13]  /*1f10*/  ISETP.GE.AND P0, PT, R26, 0x1, PT ;  /* 0x000000011a00780c */ /* 0x000fda0003f06270 */
[----:B------:R-:W-:Y:S05]  /*1f20*/  @P0 BRA `(.L_x_50) ;  /* 0x0000000000740947 */ /* 0x000fea0003800000 */
[----:B------:R-:W-:Y:S02]  /*1f30*/  ISETP.GE.AND P0, PT, R26, -0x18, PT ;  /* 0xffffffe81a00780c */ /* 0x000fe40003f06270 */
[----:B------:R-:W-:-:S11]  /*1f40*/  LOP3.LUT R0, R0, 0x80000000, RZ, 0xc0, !PT ;  /* 0x8000000000007812 */ /* 0x000fd600078ec0ff */
[----:B------:R-:W-:Y:S05]  /*1f50*/  @!P0 BRA `(.L_x_50) ;  /* 0x0000000000688947 */ /* 0x000fea0003800000 */
[-CC-:B------:R-:W-:Y:S01]  /*1f60*/  FFMA.RZ R19, R3, R21.reuse, R22.reuse ;  /* 0x0000001503137223 */ /* 0x180fe2000000c016 */
[C---:B------:R-:W-:Y:S02]  /*1f70*/  ISETP.NE.AND P2, PT, R26.reuse, RZ, PT ;  /* 0x000000ff1a00720c */ /* 0x040fe40003f45270 */
[C---:B------:R-:W-:Y:S02]  /*1f80*/  ISETP.NE.AND P1, PT, R26.reuse, RZ, PT ;  /* 0x000000ff1a00720c */ /* 0x040fe40003f25270 */
[----:B------:R-:W-:Y:S01]  /*1f90*/  LOP3.LUT R20, R19, 0x7fffff, RZ, 0xc0, !PT ;  /* 0x007fffff13147812 */ /* 0x000fe200078ec0ff */
[CCC-:B------:R-:W-:Y:S01]  /*1fa0*/  FFMA.RP R19, R3.reuse, R21.reuse, R22.reuse ;  /* 0x0000001503137223 */ /* 0x1c0fe20000008016 */
[----:B------:R-:W-:Y:S01]  /*1fb0*/  FFMA.RM R22, R3, R21, R22 ;  /* 0x0000001503167223 */ /* 0x000fe20000004016 */
[----:B------:R-:W-:Y:S01]  /*1fc0*/  IADD3 R3, PT, PT, R26, 0x20, RZ ;  /* 0x000000201a037810 */ /* 0x000fe20007ffe0ff */
[----:B------:R-:W-:Y:S01]  /*1fd0*/  IMAD.MOV R21, RZ, RZ, -R26 ;  /* 0x000000ffff157224 */ /* 0x000fe200078e0a1a */
[----:B------:R-:W-:-:S02]  /*1fe0*/  LOP3.LUT R20, R20, 0x800000, RZ, 0xfc, !PT ;  /* 0x0080000014147812 */ /* 0x000fc400078efcff */
[----:B------:R-:W-:Y:S02]  /*1ff0*/  FSETP.NEU.FTZ.AND P0, PT, R19, R22, PT ;  /* 0x000000161300720b */ /* 0x000fe40003f1d000 */
[----:B------:R-:W-:Y:S02]  /*2000*/  SHF.L.U32 R3, R20, R3, RZ ;  /* 0x0000000314037219 */ /* 0x000fe400000006ff */
[----:B------:R-:W-:Y:S02]  /*2010*/  SEL R19, R21, RZ, P2 ;  /* 0x000000ff15137207 */ /* 0x000fe40001000000 */
[----:B------:R-:W-:Y:S02]  /*2020*/  ISETP.NE.AND P1, PT, R3, RZ, P1 ;  /* 0x000000ff0300720c */ /* 0x000fe40000f25270 */
[----:B------:R-:W-:Y:S02]  /*2030*/  SHF.R.U32.HI R19, RZ, R19, R20 ;  /* 0x00000013ff137219 */ /* 0x000fe40000011614 */
[----:B------:R-:W-:-:S02]  /*2040*/  PLOP3.LUT P0, PT, P0, P1, PT, 0xf8, 0x8f ;  /* 0x00000000008f781c */ /* 0x000fc40000703f70 */
[----:B------:R-:W-:Y:S02]  /*2050*/  SHF.R.U32.HI R20, RZ, 0x1, R19 ;  /* 0x00000001ff147819 */ /* 0x000fe40000011613 */
[----:B------:R-:W-:-:S04]  /*2060*/  SEL R3, RZ, 0x1, !P0 ;  /* 0x00000001ff037807 */ /* 0x000fc80004000000 */
[----:B------:R-:W-:-:S04]  /*2070*/  LOP3.LUT R22, R3, 0x1, R20, 0xf8, !PT ;  /* 0x0000000103167812 */ /* 0x000fc800078ef814 */
[----:B------:R-:W-:-:S05]  /*2080*/  LOP3.LUT R19, R22, R19, RZ, 0xc0, !PT ;  /* 0x0000001316137212 */ /* 0x000fca00078ec0ff */
[----:B------:R-:W-:-:S05]  /*2090*/  IMAD.IADD R19, R20, 0x1, R19 ;  /* 0x0000000114137824 */ /* 0x000fca00078e0213 */
[----:B------:R-:W-:Y:S01]  /*20a0*/  LOP3.LUT R0, R19, R0, RZ, 0xfc, !PT ;  /* 0x0000000013007212 */ /* 0x000fe200078efcff */
[----:B------:R-:W-:Y:S06]  /*20b0*/  BRA `(.L_x_50) ;  /* 0x0000000000107947 */ /* 0x000fec0003800000 */
.L_x_49:
[----:B------:R-:W-:-:S04]  /*20c0*/  LOP3.LUT R0, R0, 0x80000000, RZ, 0xc0, !PT ;  /* 0x8000000000007812 */ /* 0x000fc800078ec0ff */
[----:B------:R-:W-:Y:S01]  /*20d0*/  LOP3.LUT R0, R0, 0x7f800000, RZ, 0xfc, !PT ;  /* 0x7f80000000007812 */ /* 0x000fe200078efcff */
[----:B------:R-:W-:Y:S06]  /*20e0*/  BRA `(.L_x_50) ;  /* 0x0000000000047947 */ /* 0x000fec0003800000 */
.L_x_48:
[----:B------:R-:W-:-:S07]  /*20f0*/  LEA R0, R23, R0, 0x17 ;  /* 0x0000000017007211 */ /* 0x000fce00078eb8ff */
.L_x_50:
[----:B------:R-:W-:Y:S05]  /*2100*/  BSYNC.RECONVERGENT B4 ;  /* 0x0000000000047941 */ /* 0x000fea0003800200 */
.L_x_47:
[----:B------:R-:W-:Y:S05]  /*2110*/  BRA `(.L_x_51) ;  /* 0x0000000000207947 */ /* 0x000fea0003800000 */
.L_x_46:
[----:B------:R-:W-:-:S04]  /*2120*/  LOP3.LUT R0, R22, 0x80000000, R21, 0x48, !PT ;  /* 0x8000000016007812 */ /* 0x000fc800078e4815 */
[----:B------:R-:W-:Y:S01]  /*2130*/  LOP3.LUT R0, R0, 0x7f800000, RZ, 0xfc, !PT ;  /* 0x7f80000000007812 */ /* 0x000fe200078efcff */
[----:B------:R-:W-:Y:S06]  /*2140*/  BRA `(.L_x_51) ;  /* 0x0000000000147947 */ /* 0x000fec0003800000 */
.L_x_45:
[----:B------:R-:W-:Y:S01]  /*2150*/  LOP3.LUT R0, R22, 0x80000000, R21, 0x48, !PT ;  /* 0x8000000016007812 */ /* 0x000fe200078e4815 */
[----:B------:R-:W-:Y:S06]  /*2160*/  BRA `(.L_x_51) ;  /* 0x00000000000c7947 */ /* 0x000fec0003800000 */
.L_x_44:
[----:B------:R-:W0:Y:S01]  /*2170*/  MUFU.RSQ R0, -QNAN ;  /* 0xffc0000000007908 */ /* 0x000e220000001400 */
[----:B------:R-:W-:Y:S05]  /*2180*/  BRA `(.L_x_51) ;  /* 0x0000000000047947 */ /* 0x000fea0003800000 */
.L_x_43:
[----:B------:R-:W-:-:S07]  /*2190*/  FADD.FTZ R0, R0, R3 ;  /* 0x0000000300007221 */ /* 0x000fce0000010000 */
.L_x_51:
[----:B------:R-:W-:Y:S05]  /*21a0*/  BSYNC.RECONVERGENT B3 ;  /* 0x0000000000037941 */ /* 0x000fea0003800200 */
.L_x_41:
[----:B------:R-:W-:-:S04]  /*21b0*/  IMAD.MOV.U32 R19, RZ, RZ, 0x0 ;  /* 0x00000000ff137424 */ /* 0x000fc800078e00ff */
[----:B0-----:R-:W-:Y:S05]  /*21c0*/  RET.REL.NODEC R18 `(_Z21betweennessCentralityiiPiP8linkNodePfS_S2_) ;  /* 0xffffffdc128c7950 */ /* 0x001fea0003c3ffff */
.L_x_52:
[----:B------:R-:W-:-:S00]  /*21d0*/  BRA `(.L_x_52) ;  /* 0xfffffffc00fc7947 */ /* 0x000fc0000383ffff */
[----:B------:R-:W-:-:S00]  /*21e0*/  NOP ;  /* 0x0000000000007918 */ /* 0x000fc00000000000 */
        /* <DEDUP_REMOVED lines=9> */
.L_x_65:


//--------------------- .text._Z12convertEdgesPiiiS_ --------------------------
	.section	.text._Z12convertEdgesPiiiS_,"ax",@progbits
	.align	128
        .global         _Z12convertEdgesPiiiS_
        .type           _Z12convertEdgesPiiiS_,@function
        .size           _Z12convertEdgesPiiiS_,(.L_x_67 - _Z12convertEdgesPiiiS_)
        .other          _Z12convertEdgesPiiiS_,@"STO_CUDA_ENTRY STV_DEFAULT"
_Z12convertEdgesPiiiS_:
.text._Z12convertEdgesPiiiS_:
[----:B------:R-:W-:Y:S01]  /*0000*/  LDC R1, c[0x0][0x37c] ;  /* 0x0000df00ff017b82 */ /* 0x000fe20000000800 */
[----:B------:R-:W0:Y:S07]  /*0010*/  LDCU UR6, c[0x0][0x388] ;  /* 0x00007100ff0677ac */ /* 0x000e2e0008000800 */
[----:B------:R-:W1:Y:S01]  /*0020*/  LDC.64 R4, c[0x0][0x390] ;  /* 0x0000e400ff047b82 */ /* 0x000e620000000a00 */
[----:B------:R-:W-:Y:S01]  /*0030*/  IMAD.MOV.U32 R9, RZ, RZ, RZ ;  /* 0x000000ffff097224 */ /* 0x000fe200078e00ff */
[----:B------:R-:W2:Y:S01]  /*0040*/  LDCU.64 UR4, c[0x0][0x358] ;  /* 0x00006b00ff0477ac */ /* 0x000ea20008000a00 */
[----:B0-----:R-:W-:-:S05]  /*0050*/  IMAD.U32 R13, RZ, RZ, UR6 ;  /* 0x00000006ff0d7e24 */ /* 0x001fca000f8e00ff */
[C---:B------:R-:W-:Y:S01]  /*0060*/  ISETP.GE.AND P0, PT, R13.reuse, 0x1, PT ;  /* 0x000000010d00780c */ /* 0x040fe20003f06270 */
[----:B-1----:R-:W-:-:S04]  /*0070*/  IMAD.WIDE R6, R13, 0x4, R4 ;  /* 0x000000040d067825 */ /* 0x002fc800078e0204 */
[----:B------:R-:W-:-:S08]  /*0080*/  IMAD.WIDE R2, R13, 0x4, R6 ;  /* 0x000000040d027825 */ /* 0x000fd000078e0206 */
[----:B--2---:R-:W-:Y:S05]  /*0090*/  @!P0 BRA `(.L_x_53) ;  /* 0x0000000400848947 */ /* 0x004fea0003800000 */
[----:B------:R-:W-:Y:S02]  /*00a0*/  HFMA2 R11, -RZ, RZ, 0, 0 ;  /* 0x00000000ff0b7431 */ /* 0x000fe400000001ff */
[----:B------:R-:W-:Y:S02]  /*00b0*/  IMAD.MOV.U32 R19, RZ, RZ, -0x1 ;  /* 0xffffffffff137424 */ /* 0x000fe400078e00ff */
[----:B------:R-:W-:-:S07]  /*00c0*/  IMAD.MOV.U32 R9, RZ, RZ, RZ ;  /* 0x000000ffff097224 */ /* 0x000fce00078e00ff */
.L_x_59:
[----:B0-----:R-:W0:Y:S01]  /*00d0*/  LDC.64 R12, c[0x0][0x380] ;  /* 0x0000e000ff0c7b82 */ /* 0x001e220000000a00 */
[----:B------:R-:W-:-:S04]  /*00e0*/  IMAD.SHL.U32 R5, R11, 0x2, RZ ;  /* 0x000000020b057824 */ /* 0x000fc800078e00ff */
[----:B0-----:R-:W-:-:S03]  /*00f0*/  IMAD.WIDE.U32 R12, R5, 0x4, R12 ;  /* 0x00000004050c7825 */ /* 0x001fc600078e000c */
[----:B------:R-:W0:Y:S02]  /*0100*/  LDC.64 R4, c[0x0][0x390] ;  /* 0x0000e400ff047b82 */ /* 0x000e240000000a00 */
[----:B------:R-:W2:Y:S04]  /*0110*/  LDG.E R0, desc[UR4][R12.64] ;  /* 0x000000040c007981 */ /* 0x000ea8000c1e1900 */
[----:B------:R-:W3:Y:S01]  /*0120*/  LDG.E R21, desc[UR4][R12.64+0x4] ;  /* 0x000004040c157981 */ /* 0x000ee2000c1e1900 */
[----:B------:R-:W-:Y:S02]  /*0130*/  IMAD.MOV.U32 R23, RZ, RZ, 0x1 ;  /* 0x00000001ff177424 */ /* 0x000fe400078e00ff */
[----:B------:R-:W-:-:S04]  /*0140*/  IMAD.WIDE.U32 R16, R11, 0x4, R6 ;  /* 0x000000040b107825 */ /* 0x000fc800078e0006 */
[----:B0-----:R-:W-:-:S05]  /*0150*/  IMAD.WIDE.U32 R14, R11, 0x4, R4 ;  /* 0x000000040b0e7825 */ /* 0x001fca00078e0004 */
[----:B------:R0:W-:Y:S01]  /*0160*/  STG.E desc[UR4][R14.64], R23 ;  /* 0x000000170e007986 */ /* 0x0001e2000c101904 */
[----:B--2---:R-:W-:-:S03]  /*0170*/  ISETP.NE.AND P0, PT, R19, R0, PT ;  /* 0x000000001300720c */ /* 0x004fc60003f05270 */
[----:B---3--:R0:W-:Y:S10]  /*0180*/  STG.E desc[UR4][R16.64], R21 ;  /* 0x0000001510007986 */ /* 0x0081f4000c101904 */
[----:B------:R-:W-:Y:S05]  /*0190*/  @!P0 BRA `(.L_x_54) ;  /* 0x0000000400348947 */ /* 0x000fea0003800000 */
[----:B------:R-:W-:Y:S01]  /*01a0*/  LOP3.LUT R13, RZ, R19, RZ, 0x33, !PT ;  /* 0x00000013ff0d7212 */ /* 0x000fe200078e33ff */
[----:B0-----:R-:W-:-:S03]  /*01b0*/  IMAD.MOV.U32 R15, RZ, RZ, R9 ;  /* 0x000000ffff0f7224 */ /* 0x001fc600078e0009 */
[----:B------:R-:W-:-:S04]  /*01c0*/  IADD3 R13, PT, PT, R0, R13, RZ ;  /* 0x0000000d000d7210 */ /* 0x000fc80007ffe0ff */
[----:B------:R-:W-:-:S13]  /*01d0*/  ISETP.GE.AND P0, PT, R13, 0x1, PT ;  /* 0x000000010d00780c */ /* 0x000fda0003f06270 */
[----:B------:R-:W-:Y:S05]  /*01e0*/  @!P0 BRA `(.L_x_55) ;  /* 0x0000000400108947 */ /* 0x000fea0003800000 */
[----:B------:R-:W-:Y:S01]  /*01f0*/  IADD3 R8, PT, PT, R0, -0x2, -R19 ;  /* 0xfffffffe00087810 */ /* 0x000fe20007ffe813 */
[----:B------:R-:W-:Y:S01]  /*0200*/  IMAD.MOV.U32 R15, RZ, RZ, R9 ;  /* 0x000000ffff0f7224 */ /* 0x000fe200078e0009 */
[----:B------:R-:W-:Y:S02]  /*0210*/  LOP3.LUT R12, R13, 0xf, RZ, 0xc0, !PT ;  /* 0x0000000f0d0c7812 */ /* 0x000fe400078ec0ff */
[----:B------:R-:W-:Y:S02]  /*0220*/  ISETP.GE.U32.AND P1, PT, R8, 0xf, PT ;  /* 0x0000000f0800780c */ /* 0x000fe40003f26070 */
[----:B------:R-:W-:-:S11]  /*0230*/  ISETP.NE.AND P0, PT, R12, RZ, PT ;  /* 0x000000ff0c00720c */ /* 0x000fd60003f05270 */
[----:B------:R-:W-:Y:S05]  /*0240*/  @!P1 BRA `(.L_x_56) ;  /* 0x0000000000609947 */ /* 0x000fea0003800000 */
[----:B------:R-:W-:Y:S01]  /*0250*/  LOP3.LUT R8, R13, 0x7ffffff0, RZ, 0xc0, !PT ;  /* 0x7ffffff00d087812 */ /* 0x000fe200078ec0ff */
[----:B------:R-:W-:-:S03]  /*0260*/  IMAD.MOV.U32 R15, RZ, RZ, R9 ;  /* 0x000000ffff0f7224 */ /* 0x000fc600078e0009 */
[----:B------:R-:W-:-:S07]  /*0270*/  IADD3 R10, PT, PT, -R8, RZ, RZ ;  /* 0x000000ff080a7210 */ /* 0x000fce0007ffe1ff */
.L_x_57:
[----:B------:R-:W-:Y:S02]  /*0280*/  VIADD R10, R10, 0x10 ;  /* 0x000000100a0a7836 */ /* 0x000fe40000000000 */
[----:B0-----:R-:W-:-:S03]  /*0290*/  IMAD.WIDE R8, R15, 0x4, R2 ;  /* 0x000000040f087825 */ /* 0x001fc600078e0202 */
[----:B------:R-:W-:Y:S01]  /*02a0*/  ISETP.NE.AND P1, PT, R10, RZ, PT ;  /* 0x000000ff0a00720c */ /* 0x000fe20003f25270 */
[----:B------:R-:W-:Y:S01]  /*02b0*/  VIADD R15, R15, 0x10 ;  /* 0x000000100f0f7836 */ /* 0x000fe20000000000 */
[----:B------:R0:W-:Y:S04]  /*02c0*/  STG.E desc[UR4][R8.64], R11 ;  /* 0x0000000b08007986 */ /* 0x0001e8000c101904 */
        /* <DEDUP_REMOVED lines=14> */
[----:B------:R0:W-:Y:S01]  /*03b0*/  STG.E desc[UR4][R8.64+0x3c], R11 ;  /* 0x00003c0b08007986 */ /* 0x0001e2000c101904 */
[----:B------:R-:W-:Y:S05]  /*03c0*/  @P1 BRA `(.L_x_57) ;  /* 0xfffffffc00ac1947 */ /* 0x000fea000383ffff */
.L_x_56:
[----:B------:R-:W-:Y:S05]  /*03d0*/  @!P0 BRA `(.L_x_55) ;  /* 0x0000000000948947 */ /* 0x000fea0003800000 */
[----:B------:R-:W-:Y:S02]  /*03e0*/  ISETP.GE.U32.AND P0, PT, R12, 0x8, PT ;  /* 0x000000080c00780c */ /* 0x000fe40003f06070 */
[----:B------:R-:W-:-:S04]  /*03f0*/  LOP3.LUT R10, R13, 0x7, RZ, 0xc0, !PT ;  /* 0x000000070d0a7812 */ /* 0x000fc800078ec0ff */
[----:B------:R-:W-:-:S07]  /*0400*/  ISETP.NE.AND P1, PT, R10, RZ, PT ;  /* 0x000000ff0a00720c */ /* 0x000fce0003f25270 */
[----:B------:R-:W-:Y:S06]  /*0410*/  @!P0 BRA `(.L_x_58) ;  /* 0x0000000000288947 */ /* 0x000fec0003800000 */
[C---:B0-----:R-:W-:Y:S01]  /*0420*/  IMAD.WIDE R8, R15.reuse, 0x4, R2 ;  /* 0x000000040f087825 */ /* 0x041fe200078e0202 */
[----:B------:R-:W-:-:S04]  /*0430*/  IADD3 R15, PT, PT, R15, 0x8, RZ ;  /* 0x000000080f0f7810 */ /* 0x000fc80007ffe0ff */
[----:B------:R1:W-:Y:S04]  /*0440*/  STG.E desc[UR4][R8.64], R11 ;  /* 0x0000000b08007986 */ /* 0x0003e8000c101904 */
[----:B------:R1:W-:Y:S04]  /*0450*/  STG.E desc[UR4][R8.64+0x4], R11 ;  /* 0x0000040b08007986 */ /* 0x0003e8000c101904 */
[----:B------:R1:W-:Y:S04]  /*0460*/  STG.E desc[UR4][R8.64+0x8], R11 ;  /* 0x0000080b08007986 */ /* 0x0003e8000c101904 */
[----:B------:R1:W-:Y:S04]  /*0470*/  STG.E desc[UR4][R8.64+0xc], R11 ;  /* 0x00000c0b08007986 */ /* 0x0003e8000c101904 */
[----:B------:R1:W-:Y:S04]  /*0480*/  STG.E desc[UR4][R8.64+0x10], R11 ;  /* 0x0000100b08007986 */ /* 0x0003e8000c101904 */
[----:B------:R1:W-:Y:S04]  /*0490*/  STG.E desc[UR4][R8.64+0x14], R11 ;  /* 0x0000140b08007986 */ /* 0x0003e8000c101904 */
[----:B------:R1:W-:Y:S04]  /*04a0*/  STG.E desc[UR4][R8.64+0x18], R11 ;  /* 0x0000180b08007986 */ /* 0x0003e8000c101904 */
[----:B------:R1:W-:Y:S02]  /*04b0*/  STG.E desc[UR4][R8.64+0x1c], R11 ;  /* 0x00001c0b08007986 */ /* 0x0003e4000c101904 */
.L_x_58:
[----:B------:R-:W-:Y:S05]  /*04c0*/  @!P1 BRA `(.L_x_55) ;  /* 0x0000000000589947 */ /* 0x000fea0003800000 */
[----:B------:R-:W-:Y:S02]  /*04d0*/  ISETP.GE.U32.AND P0, PT, R10, 0x4, PT ;  /* 0x000000040a00780c */ /* 0x000fe40003f06070 */
[----:B------:R-:W-:Y:S01]  /*04e0*/  LOP3.LUT R10, R13, 0x3, RZ, 0xc0, !PT ;  /* 0x000000030d0a7812 */ /* 0x000fe200078ec0ff */
[----:B------:R-:W-:-:S03]  /*04f0*/  IMAD.MOV.U32 R13, RZ, RZ, R15 ;  /* 0x000000ffff0d7224 */ /* 0x000fc600078e000f */
[----:B------:R-:W-:-:S07]  /*0500*/  ISETP.NE.AND P1, PT, R10, RZ, PT ;  /* 0x000000ff0a00720c */ /* 0x000fce0003f25270 */
[----:B01----:R-:W-:-:S04]  /*0510*/  @P0 IMAD.WIDE R8, R15, 0x4, R2 ;  /* 0x000000040f080825 */ /* 0x003fc800078e0202 */
[----:B------:R-:W-:Y:S01]  /*0520*/  @P0 VIADD R15, R15, 0x4 ;  /* 0x000000040f0f0836 */ /* 0x000fe20000000000 */
[----:B------:R2:W-:Y:S04]  /*0530*/  @P0 STG.E desc[UR4][R8.64], R11 ;  /* 0x0000000b08000986 */ /* 0x0005e8000c101904 */
[----:B------:R2:W-:Y:S01]  /*0540*/  @P0 STG.E desc[UR4][R8.64+0x4], R11 ;  /* 0x0000040b08000986 */ /* 0x0005e2000c101904 */
[----:B------:R-:W-:-:S03]  /*0550*/  @P0 MOV R13, R15 ;  /* 0x0000000f000d0202 */ /* 0x000fc60000000f00 */
[----:B------:R2:W-:Y:S04]  /*0560*/  @P0 STG.E desc[UR4][R8.64+0x8], R11 ;  /* 0x0000080b08000986 */ /* 0x0005e8000c101904 */
[----:B------:R2:W-:Y:S01]  /*0570*/  @P0 STG.E desc[UR4][R8.64+0xc], R11 ;  /* 0x00000c0b08000986 */ /* 0x0005e2000c101904 */
[----:B------:R-:W-:Y:S05]  /*0580*/  @!P1 BRA `(.L_x_55) ;  /* 0x0000000000289947 */ /* 0x000fea0003800000 */
[----:B------:R-:W-:Y:S01]  /*0590*/  ISETP.NE.AND P0, PT, R10, 0x1, PT ;  /* 0x000000010a00780c */ /* 0x000fe20003f05270 */
[----:B--2---:R-:W-:-:S04]  /*05a0*/  IMAD.WIDE R8, R13, 0x4, R2 ;  /* 0x000000040d087825 */ /* 0x004fc800078e0202 */
[----:B------:R-:W-:Y:S01]  /*05b0*/  VIADD R15, R13, 0x1 ;  /* 0x000000010d0f7836 */ /* 0x000fe20000000000 */
[----:B------:R3:W-:Y:S07]  /*05c0*/  STG.E desc[UR4][R8.64], R11 ;  /* 0x0000000b08007986 */ /* 0x0007ee000c101904 */
[----:B------:R-:W-:Y:S05]  /*05d0*/  @!P0 BRA `(.L_x_55) ;  /* 0x0000000000148947 */ /* 0x000fea0003800000 */
[----:B------:R-:W-:Y:S01]  /*05e0*/  ISETP.NE.AND P0, PT, R10, 0x2, PT ;  /* 0x000000020a00780c */ /* 0x000fe20003f05270 */
[----:B------:R4:W-:Y:S01]  /*05f0*/  STG.E desc[UR4][R8.64+0x4], R11 ;  /* 0x0000040b08007986 */ /* 0x0009e2000c101904 */
[----:B------:R-:W-:-:S11]  /*0600*/  VIADD R15, R13, 0x2 ;  /* 0x000000020d0f7836 */ /* 0x000fd60000000000 */
[----:B------:R4:W-:Y:S01]  /*0610*/  @P0 STG.E desc[UR4][R8.64+0x8], R11 ;  /* 0x0000080b08000986 */ /* 0x0009e2000c101904 */
[----:B------:R-:W-:-:S07]  /*0620*/  @P0 IADD3 R15, PT, PT, R13, 0x3, RZ ;  /* 0x000000030d0f0810 */ /* 0x000fce0007ffe0ff */
.L_x_55:
[----:B------:R-:W-:-:S04]  /*0630*/  IMAD.WIDE R12, R15, 0x4, R2 ;  /* 0x000000040f0c7825 */ /* 0x000fc800078e0202 */
[----:B------:R-:W-:Y:S01]  /*0640*/  IMAD.MOV.U32 R19, RZ, RZ, R0 ;  /* 0x000000ffff137224 */ /* 0x000fe200078e0000 */
[----:B------:R0:W-:Y:S02]  /*0650*/  STG.E desc[UR4][R12.64], R11 ;  /* 0x0000000b0c007986 */ /* 0x0001e4000c101904 */
[----:B01234-:R-:W-:-:S07]  /*0660*/  VIADD R9, R15, 0x1 ;  /* 0x000000010f097836 */ /* 0x01ffce0000000000 */
.L_x_54:
[----:B------:R-:W1:Y:S01]  /*0670*/  LDC R13, c[0x0][0x388] ;  /* 0x0000e200ff0d7b82 */ /* 0x000e620000000800 */
[----:B------:R-:W-:-:S04]  /*0680*/  IADD3 R11, PT, PT, R11, 0x1, RZ ;  /* 0x000000010b0b7810 */ /* 0x000fc80007ffe0ff */
[----:B-1----:R-:W-:-:S13]  /*0690*/  ISETP.NE.AND P0, PT, R11, R13, PT ;  /* 0x0000000d0b00720c */ /* 0x002fda0003f05270 */
[----:B------:R-:W-:Y:S05]  /*06a0*/  @P0 BRA `(.L_x_59) ;  /* 0xfffffff800880947 */ /* 0x000fea000383ffff */
.L_x_53:
[----:B------:R-:W1:Y:S02]  /*06b0*/  LDC R0, c[0x0][0x38c] ;  /* 0x0000e300ff007b82 */ /* 0x000e640000000800 */
[----:B-1----:R-:W-:-:S13]  /*06c0*/  ISETP.GT.AND P0, PT, R9, R0, PT ;  /* 0x000000000900720c */ /* 0x002fda0003f04270 */
[----:B------:R-:W-:Y:S05]  /*06d0*/  @P0 EXIT ;  /* 0x000000000000094d */ /* 0x000fea0003800000 */
[----:B------:R-:W-:-:S04]  /*06e0*/  IMAD.IADD R0, R0, 0x1, -R9 ;  /* 0x0000000100007824 */ /* 0x000fc800078e0a09 */
[C---:B------:R-:W-:Y:S01]  /*06f0*/  VIADD R8, R0.reuse, 0x1 ;  /* 0x0000000100087836 */ /* 0x040fe20000000000 */
[----:B------:R-:W-:-:S04]  /*0700*/  ISETP.GE.U32.AND P1, PT, R0, 0xf, PT ;  /* 0x0000000f0000780c */ /* 0x000fc80003f26070 */
[----:B------:R-:W-:-:S04]  /*0710*/  LOP3.LUT R10, R8, 0xf, RZ, 0xc0, !PT ;  /* 0x0000000f080a7812 */ /* 0x000fc800078ec0ff */
[----:B------:R-:W-:-:S05]  /*0720*/  ISETP.NE.AND P0, PT, R10, RZ, PT ;  /* 0x000000ff0a00720c */ /* 0x000fca0003f05270 */
[----:B------:R-:W-:Y:S08]  /*0730*/  @!P1 BRA `(.L_x_60) ;  /* 0x00000000005c9947 */ /* 0x000ff00003800000 */
[----:B------:R-:W-:-:S04]  /*0740*/  LOP3.LUT R0, R8, 0xfffffff0, RZ, 0xc0, !PT ;  /* 0xfffffff008007812 */ /* 0x000fc800078ec0ff */
[----:B------:R-:W-:-:S07]  /*0750*/  IADD3 R0, PT, PT, -R0, RZ, RZ ;  /* 0x000000ff00007210 */ /* 0x000fce0007ffe1ff */
.L_x_61:
[----:B------:R-:W-:Y:S02]  /*0760*/  VIADD R0, R0, 0x10 ;  /* 0x0000001000007836 */ /* 0x000fe40000000000 */
[----:B-1----:R-:W-:-:S03]  /*0770*/  IMAD.WIDE R6, R9, 0x4, R2 ;  /* 0x0000000409067825 */ /* 0x002fc600078e0202 */
        /* <DEDUP_REMOVED lines=19> */
.L_x_60:
[----:B------:R-:W-:Y:S05]  /*08b0*/  @!P0 EXIT ;  /* 0x000000000000894d */ /* 0x000fea0003800000 */
[----:B------:R-:W-:Y:S02]  /*08c0*/  ISETP.GE.U32.AND P0, PT, R10, 0x8, PT ;  /* 0x000000080a00780c */ /* 0x000fe40003f06070 */
[----:B------:R-:W-:-:S04]  /*08d0*/  LOP3.LUT R0, R8, 0x7, RZ, 0xc0, !PT ;  /* 0x0000000708007812 */ /* 0x000fc800078ec0ff */
[----:B------:R-:W-:-:S07]  /*08e0*/  ISETP.NE.AND P1, PT, R0, RZ, PT ;  /* 0x000000ff0000720c */ /* 0x000fce0003f25270 */
[----:B------:R-:W-:Y:S06]  /*08f0*/  @!P0 BRA `(.L_x_62) ;  /* 0x0000000000288947 */ /* 0x000fec0003800000 */
[C---:B-1----:R-:W-:Y:S01]  /*0900*/  IMAD.WIDE R6, R9.reuse, 0x4, R2 ;  /* 0x0000000409067825 */ /* 0x042fe200078e0202 */
        /* <DEDUP_REMOVED lines=9> */
.L_x_62:
[----:B------:R-:W-:Y:S05]  /*09a0*/  @!P1 EXIT ;  /* 0x000000000000994d */ /* 0x000fea0003800000 */
[----:B------:R-:W-:Y:S02]  /*09b0*/  ISETP.GE.U32.AND P0, PT, R0, 0x4, PT ;  /* 0x000000040000780c */ /* 0x000fe40003f06070 */
[----:B------:R-:W-:-:S04]  /*09c0*/  LOP3.LUT R0, R8, 0x3, RZ, 0xc0, !PT ;  /* 0x0000000308007812 */ /* 0x000fc800078ec0ff */
[----:B------:R-:W-:-:S07]  /*09d0*/  ISETP.NE.AND P1, PT, R0, RZ, PT ;  /* 0x000000ff0000720c */ /* 0x000fce0003f25270 */
[----:B------:R-:W-:-:S04]  /*09e0*/  @P0 IMAD.WIDE R2, R9, 0x4, R2 ;  /* 0x0000000409020825 */ /* 0x000fc800078e0202 */
[----:B------:R-:W-:Y:S01]  /*09f0*/  @P0 VIADD R9, R9, 0x4 ;  /* 0x0000000409090836 */ /* 0x000fe20000000000 */
[----:B------:R3:W-:Y:S04]  /*0a00*/  @P0 STG.E desc[UR4][R2.64], R13 ;  /* 0x0000000d02000986 */ /* 0x0007e8000c101904 */
[----:B------:R3:W-:Y:S04]  /*0a10*/  @P0 STG.E desc[UR4][R2.64+0x4], R13 ;  /* 0x0000040d02000986 */ /* 0x0007e8000c101904 */
[----:B------:R3:W-:Y:S04]  /*0a20*/  @P0 STG.E desc[UR4][R2.64+0x8], R13 ;  /* 0x0000080d02000986 */ /* 0x0007e8000c101904 */
[----:B------:R3:W-:Y:S01]  /*0a30*/  @P0 STG.E desc[UR4][R2.64+0xc], R13 ;  /* 0x00000c0d02000986 */ /* 0x0007e2000c101904 */
[----:B------:R-:W-:Y:S05]  /*0a40*/  @!P1 EXIT ;  /* 0x000000000000994d */ /* 0x000fea0003800000 */
[----:B------:R-:W-:-:S04]  /*0a50*/  IMAD.WIDE R4, R13, 0x8, R4 ;  /* 0x000000080d047825 */ /* 0x000fc800078e0204 */
[----:B------:R-:W-:-:S07]  /*0a60*/  IMAD.MOV R0, RZ, RZ, -R0 ;  /* 0x000000ffff007224 */ /* 0x000fce00078e0a00 */
.L_x_63:
[----:B------:R-:W-:Y:S01]  /*0a70*/  IADD3 R0, PT, PT, R0, 0x1, RZ ;  /* 0x0000000100007810 */ /* 0x000fe20007ffe0ff */
[----:B---34-:R-:W-:-:S03]  /*0a80*/  IMAD.WIDE R2, R9, 0x4, R4 ;  /* 0x0000000409027825 */ /* 0x018fc600078e0204 */
[----:B------:R-:W-:Y:S01]  /*0a90*/  ISETP.NE.AND P0, PT, R0, RZ, PT ;  /* 0x000000ff0000720c */ /* 0x000fe20003f05270 */
[----:B------:R-:W-:Y:S01]  /*0aa0*/  VIADD R9, R9, 0x1 ;  /* 0x0000000109097836 */ /* 0x000fe20000000000 */
[----:B------:R4:W-:Y:S11]  /*0ab0*/  STG.E desc[UR4][R2.64], R13 ;  /* 0x0000000d02007986 */ /* 0x0009f6000c101904 */
[----:B------:R-:W-:Y:S05]  /*0ac0*/  @P0 BRA `(.L_x_63) ;  /* 0xfffffffc00e80947 */ /* 0x000fea000383ffff */
[----:B------:R-:W-:Y:S05]  /*0ad0*/  EXIT ;  /* 0x000000000000794d */ /* 0x000fea0003800000 */
.L_x_64:
        /* <DEDUP_REMOVED lines=10> */
.L_x_67:


//--------------------- .nv.global.init           --------------------------
	.section	.nv.global.init,"aw",@progbits
	.align	4
.nv.global.init:
	.type		ELEMENTS,@object
	.size		ELEMENTS,(.L_0 - ELEMENTS)
ELEMENTS:
        /*0000*/ 	.byte	0x10, 0x00, 0x00, 0x00
.L_0:


//--------------------- .nv.shared.reserved.0     --------------------------
	.section	.nv.shared.reserved.0,"aw",@nobits
	.weak		__nv_reservedSMEM_offset_0_alias
	.size		__nv_reservedSMEM_offset_0_alias, 0, 64
	.other		__nv_reservedSMEM_offset_0_alias,@"STO_CUDA_RESERVED_SHARED STV_DEFAULT"
__nv_reservedSMEM_offset_0_alias:
	.zero		0
	.zero		64


//--------------------- .nv.global                --------------------------
	.section	.nv.global,"aw",@nobits
	.align	4
.nv.global:
	.type		S_SIZE,@object
	.size		S_SIZE,(Q_SIZE - S_SIZE)
S_SIZE:
	.zero		4
	.type		Q_SIZE,@object
	.size		Q_SIZE,(PATH_SIZE - Q_SIZE)
Q_SIZE:
	.zero		4
	.type		PATH_SIZE,@object
	.size		PATH_SIZE,(D_SIZE - PATH_SIZE)
PATH_SIZE:
	.zero		4
	.type		D_SIZE,@object
	.size		D_SIZE,(P_SIZE - D_SIZE)
D_SIZE:
	.zero		4
	.type		P_SIZE,@object
	.size		P_SIZE,(.L_2 - P_SIZE)
P_SIZE:
	.zero		4
.L_2:


//--------------------- .nv.constant0._Z21betweennessCentralityiiPiP8linkNodePfS_S2_ --------------------------
	.section	.nv.constant0._Z21betweennessCentralityiiPiP8linkNodePfS_S2_,"a",@progbits
	.sectionflags	@""
	.align	4
.nv.constant0._Z21betweennessCentralityiiPiP8linkNodePfS_S2_:
	.zero		944


//--------------------- .nv.constant0._Z12convertEdgesPiiiS_ --------------------------
	.section	.nv.constant0._Z12convertEdgesPiiiS_,"a",@progbits
	.sectionflags	@""
	.align	4
.nv.constant0._Z12convertEdgesPiiiS_:
	.zero		920


//--------------------- SYMBOLS --------------------------

	.type		.nv.reservedSmem.offset0,@object
	.size		.nv.reservedSmem.offset0,0x4
